// auto-generated by cutlass_sweep.gemm — config: {"arch": "sm_100", "cluster_m": 1, "cluster_n": 1, "dtype": "fp32", "dtype_b": "fp32", "layout": "nt", "stages": 0, "tile_k": 32, "tile_m": 128, "tile_n": 64}
#include "cutlass/cutlass.h"
#include "cutlass/gemm/collective/collective_builder.hpp"
#include "cutlass/gemm/device/gemm_universal_adapter.h"
#include "cutlass/gemm/kernel/gemm_universal.hpp"
#include "cutlass/epilogue/collective/collective_builder.hpp"

using ElemA = float;
using ElemB = float;
using ElemCD = float;
using Acc  = float;
using TileShape    = cute::Shape<cute::_128, cute::_64, cute::_32>;
using ClusterShape = cute::Shape<cute::_1, cute::_1, cute::_1>;

using CollectiveEpilogue = typename cutlass::epilogue::collective::CollectiveBuilder<
    cutlass::arch::Sm100, cutlass::arch::OpClassTensorOp,
    TileShape, ClusterShape,
    cutlass::epilogue::collective::EpilogueTileAuto,
    Acc, Acc,
    ElemCD, cutlass::layout::RowMajor, 128 / cutlass::sizeof_bits<ElemCD>::value,
    ElemCD, cutlass::layout::RowMajor, 128 / cutlass::sizeof_bits<ElemCD>::value,
    cutlass::epilogue::collective::EpilogueScheduleAuto
  >::CollectiveOp;

using CollectiveMainloop = typename cutlass::gemm::collective::CollectiveBuilder<
    cutlass::arch::Sm100, cutlass::arch::OpClassTensorOp,
    ElemA, cutlass::layout::RowMajor, 128 / cutlass::sizeof_bits<ElemA>::value,
    ElemB, cutlass::layout::ColumnMajor, 128 / cutlass::sizeof_bits<ElemB>::value,
    Acc,
    TileShape, ClusterShape,
    cutlass::gemm::collective::StageCountAutoCarveout<static_cast<int>(sizeof(typename CollectiveEpilogue::SharedStorage))>,
    cutlass::gemm::collective::KernelScheduleAuto
  >::CollectiveOp;

using GemmKernel = cutlass::gemm::kernel::GemmUniversal<
    cute::Shape<int,int,int,int>,
    CollectiveMainloop,
    CollectiveEpilogue
>;
using Gemm = cutlass::gemm::device::GemmUniversalAdapter<GemmKernel>;

// Force the device kernel symbol into the cubin without needing a host main.
auto* _anchor = &cutlass::device_kernel<GemmKernel>;


// ===== COMPILED SASS (sm_100a) =====

	.target	sm_100a

	.elftype	@"ET_EXEC"


//--------------------- .note.nv.tkinfo           --------------------------
	.section	.note.nv.tkinfo,"",@"SHT_NOTE"
	.sectionflags	@"SHF_NOTE_NV_TKINFO"
	.tkinfo
        /*0018*/ 	.word	0x00000002
        /*0030*/ 	.string	""
        /*0030*/ 	.string	"ptxas"
        /*0030*/ 	.string	"Cuda compilation tools, release 13.0, V13.0.88"
        /*0030*/ 	.string	"Build cuda_13.0.r13.0/compiler.36424714_0"
        /*0030*/ 	.string	"-arch sm_100a -m 64 "



//--------------------- .note.nv.cuinfo           --------------------------
	.section	.note.nv.cuinfo,"",@"SHT_NOTE"
	.sectionflags	@"SHF_NOTE_NV_CUINFO"
        /*0018*/ 	.short	0x0002
        /*001a*/ 	.short	0x0064
        /*001c*/ 	.short	0x0082
	.zero		2


//--------------------- .nv.info                  --------------------------
	.section	.nv.info,"",@"SHT_CUDA_INFO"
	.align	4


	//----- nvinfo : EIATTR_REGCOUNT
	.align		4
        /*0000*/ 	.byte	0x04, 0x2f
        /*0002*/ 	.short	(.L_19 - .L_18)
	.align		4
.L_18:
        /*0004*/ 	.word	index@(_ZN7cutlass13device_kernelINS_4gemm6kernel13GemmUniversalIN4cute5tupleIJiiiiEEENS1_10collective13CollectiveMmaINS1_35MainloopSm100TmaUmmaWarpSpecializedILi8ELi2ELi4ENS5_IJNS4_1CILi1EEESB_SB_EEEEENS5_IJNSA_ILi128EEENSA_ILi64EEENSA_ILi32EEEEEEfNS5_IJlSB_lEEEfSI_NS4_8TiledMMAINS4_8MMA_AtomIJNS4_17SM100_MMA_TF32_SSINS_10tfloat32_tESM_fLi128ELi64ELNS4_4UMMA5MajorE0ELSO_0ELNSN_7ScaleInE0ELSP_0EEEEEENS4_6LayoutISC_NS5_IJNSA_ILi0EEEST_ST_EEEEENS5_IJNS4_10UnderscoreESW_SW_EEEEENS4_13SM90_TMA_LOADENS4_14ComposedLayoutINS4_7SwizzleILi3ELi4ELi3EEENS4_18smem_ptr_flag_bitsILi32EEENSS_INS5_IJNSA_ILi8EEESG_EEENS5_IJSG_SB_EEEEEEEvNS4_8identityESZ_S19_vS1A_EENS_8epilogue10collective18CollectiveEpilogueINS1C_23Sm100TmaWarpSpecializedILi4ELi2ELi16ELb1ELb0EEEJSH_NS5_IJNSS_ISE_SB_EENSS_INSA_ILi16EEESB_EEEEEfSI_fSI_NS1C_6fusion15FusionCallbacksIS1G_NS1L_17LinearCombinationIffffLNS_15FloatRoundStyleE2EEESH_S1K_JEEENS4_5SM1004TMEM4LOAD26SM100_TMEM_LOAD_32dp32b16xESZ_NS10_INS11_ILi2ELi4ELi3EEES14_NSS_INS5_IJS15_S1I_EEENS5_IJS1I_SB_EEEEEEENS4_39AutoVectorizingCopyWithAssumedAlignmentILi128EEENS4_14SM90_TMA_STOREES1Z_S21_S21_EEEvvEEEEvNT_6ParamsE)
        /*0008*/ 	.word	0x0000005a


	//----- nvinfo : EIATTR_FRAME_SIZE
	.align		4
.L_19:
        /*000c*/ 	.byte	0x04, 0x11
        /*000e*/ 	.short	(.L_21 - .L_20)
	.align		4
.L_20:
        /*0010*/ 	.word	index@($__internal_2_$__cuda_sm10x_tcgen05_guardrail_trap_unallocated_columns_being_dealloced)
        /*0014*/ 	.word	0x00000000


	//----- nvinfo : EIATTR_FRAME_SIZE
	.align		4
.L_21:
        /*0018*/ 	.byte	0x04, 0x11
        /*001a*/ 	.short	(.L_23 - .L_22)
	.align		4
.L_22:
        /*001c*/ 	.word	index@($__internal_1_$__cuda_sm10x_tcgen05_guardrail_trap_phase_invalid_during_alloc)
        /*0020*/ 	.word	0x00000000


	//----- nvinfo : EIATTR_FRAME_SIZE
	.align		4
.L_23:
        /*0024*/ 	.byte	0x04, 0x11
        /*0026*/ 	.short	(.L_25 - .L_24)
	.align		4
.L_24:
        /*0028*/ 	.word	index@($__internal_0_$__cuda_sm10x_tcgen05_guardrail_trap_col_being_dealloced_not_returned_by_alloc)
        /*002c*/ 	.word	0x00000000


	//----- nvinfo : EIATTR_FRAME_SIZE
	.align		4
.L_25:
        /*0030*/ 	.byte	0x04, 0x11
        /*0032*/ 	.short	(.L_27 - .L_26)
	.align		4
.L_26:
        /*0034*/ 	.word	index@(_ZN7cutlass13device_kernelINS_4gemm6kernel13GemmUniversalIN4cute5tupleIJiiiiEEENS1_10collective13CollectiveMmaINS1_35MainloopSm100TmaUmmaWarpSpecializedILi8ELi2ELi4ENS5_IJNS4_1CILi1EEESB_SB_EEEEENS5_IJNSA_ILi128EEENSA_ILi64EEENSA_ILi32EEEEEEfNS5_IJlSB_lEEEfSI_NS4_8TiledMMAINS4_8MMA_AtomIJNS4_17SM100_MMA_TF32_SSINS_10tfloat32_tESM_fLi128ELi64ELNS4_4UMMA5MajorE0ELSO_0ELNSN_7ScaleInE0ELSP_0EEEEEENS4_6LayoutISC_NS5_IJNSA_ILi0EEEST_ST_EEEEENS5_IJNS4_10UnderscoreESW_SW_EEEEENS4_13SM90_TMA_LOADENS4_14ComposedLayoutINS4_7SwizzleILi3ELi4ELi3EEENS4_18smem_ptr_flag_bitsILi32EEENSS_INS5_IJNSA_ILi8EEESG_EEENS5_IJSG_SB_EEEEEEEvNS4_8identityESZ_S19_vS1A_EENS_8epilogue10collective18CollectiveEpilogueINS1C_23Sm100TmaWarpSpecializedILi4ELi2ELi16ELb1ELb0EEEJSH_NS5_IJNSS_ISE_SB_EENSS_INSA_ILi16EEESB_EEEEEfSI_fSI_NS1C_6fusion15FusionCallbacksIS1G_NS1L_17LinearCombinationIffffLNS_15FloatRoundStyleE2EEESH_S1K_JEEENS4_5SM1004TMEM4LOAD26SM100_TMEM_LOAD_32dp32b16xESZ_NS10_INS11_ILi2ELi4ELi3EEES14_NSS_INS5_IJS15_S1I_EEENS5_IJS1I_SB_EEEEEEENS4_39AutoVectorizingCopyWithAssumedAlignmentILi128EEENS4_14SM90_TMA_STOREES1Z_S21_S21_EEEvvEEEEvNT_6ParamsE)
        /*0038*/ 	.word	0x00000000


	//----- nvinfo : EIATTR_MIN_STACK_SIZE
	.align		4
.L_27:
        /*003c*/ 	.byte	0x04, 0x12
        /*003e*/ 	.short	(.L_29 - .L_28)
	.align		4
.L_28:
        /*0040*/ 	.word	index@(_ZN7cutlass13device_kernelINS_4gemm6kernel13GemmUniversalIN4cute5tupleIJiiiiEEENS1_10collective13CollectiveMmaINS1_35MainloopSm100TmaUmmaWarpSpecializedILi8ELi2ELi4ENS5_IJNS4_1CILi1EEESB_SB_EEEEENS5_IJNSA_ILi128EEENSA_ILi64EEENSA_ILi32EEEEEEfNS5_IJlSB_lEEEfSI_NS4_8TiledMMAINS4_8MMA_AtomIJNS4_17SM100_MMA_TF32_SSINS_10tfloat32_tESM_fLi128ELi64ELNS4_4UMMA5MajorE0ELSO_0ELNSN_7ScaleInE0ELSP_0EEEEEENS4_6LayoutISC_NS5_IJNSA_ILi0EEEST_ST_EEEEENS5_IJNS4_10UnderscoreESW_SW_EEEEENS4_13SM90_TMA_LOADENS4_14ComposedLayoutINS4_7SwizzleILi3ELi4ELi3EEENS4_18smem_ptr_flag_bitsILi32EEENSS_INS5_IJNSA_ILi8EEESG_EEENS5_IJSG_SB_EEEEEEEvNS4_8identityESZ_S19_vS1A_EENS_8epilogue10collective18CollectiveEpilogueINS1C_23Sm100TmaWarpSpecializedILi4ELi2ELi16ELb1ELb0EEEJSH_NS5_IJNSS_ISE_SB_EENSS_INSA_ILi16EEESB_EEEEEfSI_fSI_NS1C_6fusion15FusionCallbacksIS1G_NS1L_17LinearCombinationIffffLNS_15FloatRoundStyleE2EEESH_S1K_JEEENS4_5SM1004TMEM4LOAD26SM100_TMEM_LOAD_32dp32b16xESZ_NS10_INS11_ILi2ELi4ELi3EEES14_NSS_INS5_IJS15_S1I_EEENS5_IJS1I_SB_EEEEEEENS4_39AutoVectorizingCopyWithAssumedAlignmentILi128EEENS4_14SM90_TMA_STOREES1Z_S21_S21_EEEvvEEEEvNT_6ParamsE)
        /*0044*/ 	.word	0x00000000
.L_29:


//--------------------- .nv.compat                --------------------------
	.section	.nv.compat,"",@"SHT_CUDA_COMPAT_INFO"
	.align	4
        /*0000*/ 	.byte	0x02, 0x09, 0x01, 0x00, 0x02, 0x02, 0x02, 0x00, 0x02, 0x05, 0x05, 0x00, 0x03, 0x07, 0x01, 0x01
        /*0010*/ 	.byte	0x02, 0x03, 0x01, 0x00, 0x02, 0x06, 0x01, 0x00, 0x04, 0x0b, 0x08, 0x00, 0x09, 0x00, 0x00, 0x00
        /*0020*/ 	.byte	0x00, 0x00, 0x00, 0x00


//--------------------- .nv.info._ZN7cutlass13device_kernelINS_4gemm6kernel13GemmUniversalIN4cute5tupleIJiiiiEEENS1_10collective13CollectiveMmaINS1_35MainloopSm100TmaUmmaWarpSpecializedILi8ELi2ELi4ENS5_IJNS4_1CILi1EEESB_SB_EEEEENS5_IJNSA_ILi128EEENSA_ILi64EEENSA_ILi32EEEEEEfNS5_IJlSB_lEEEfSI_NS4_8TiledMMAINS4_8MMA_AtomIJNS4_17SM100_MMA_TF32_SSINS_10tfloat32_tESM_fLi128ELi64ELNS4_4UMMA5MajorE0ELSO_0ELNSN_7ScaleInE0ELSP_0EEEEEENS4_6LayoutISC_NS5_IJNSA_ILi0EEEST_ST_EEEEENS5_IJNS4_10UnderscoreESW_SW_EEEEENS4_13SM90_TMA_LOADENS4_14ComposedLayoutINS4_7SwizzleILi3ELi4ELi3EEENS4_18smem_ptr_flag_bitsILi32EEENSS_INS5_IJNSA_ILi8EEESG_EEENS5_IJSG_SB_EEEEEEEvNS4_8identityESZ_S19_vS1A_EENS_8epilogue10collective18CollectiveEpilogueINS1C_23Sm100TmaWarpSpecializedILi4ELi2ELi16ELb1ELb0EEEJSH_NS5_IJNSS_ISE_SB_EENSS_INSA_ILi16EEESB_EEEEEfSI_fSI_NS1C_6fusion15FusionCallbacksIS1G_NS1L_17LinearCombinationIffffLNS_15FloatRoundStyleE2EEESH_S1K_JEEENS4_5SM1004TMEM4LOAD26SM100_TMEM_LOAD_32dp32b16xESZ_NS10_INS11_ILi2ELi4ELi3EEES14_NSS_INS5_IJS15_S1I_EEENS5_IJS1I_SB_EEEEEEENS4_39AutoVectorizingCopyWithAssumedAlignmentILi128EEENS4_14SM90_TMA_STOREES1Z_S21_S21_EEEvvEEEEvNT_6ParamsE --------------------------
	.section	.nv.info._ZN7cutlass13device_kernelINS_4gemm6kernel13GemmUniversalIN4cute5tupleIJiiiiEEENS1_10collective13CollectiveMmaINS1_35MainloopSm100TmaUmmaWarpSpecializedILi8ELi2ELi4ENS5_IJNS4_1CILi1EEESB_SB_EEEEENS5_IJNSA_ILi128EEENSA_ILi64EEENSA_ILi32EEEEEEfNS5_IJlSB_lEEEfSI_NS4_8TiledMMAINS4_8MMA_AtomIJNS4_17SM100_MMA_TF32_SSINS_10tfloat32_tESM_fLi128ELi64ELNS4_4UMMA5MajorE0ELSO_0ELNSN_7ScaleInE0ELSP_0EEEEEENS4_6LayoutISC_NS5_IJNSA_ILi0EEEST_ST_EEEEENS5_IJNS4_10UnderscoreESW_SW_EEEEENS4_13SM90_TMA_LOADENS4_14ComposedLayoutINS4_7SwizzleILi3ELi4ELi3EEENS4_18smem_ptr_flag_bitsILi32EEENSS_INS5_IJNSA_ILi8EEESG_EEENS5_IJSG_SB_EEEEEEEvNS4_8identityESZ_S19_vS1A_EENS_8epilogue10collective18CollectiveEpilogueINS1C_23Sm100TmaWarpSpecializedILi4ELi2ELi16ELb1ELb0EEEJSH_NS5_IJNSS_ISE_SB_EENSS_INSA_ILi16EEESB_EEEEEfSI_fSI_NS1C_6fusion15FusionCallbacksIS1G_NS1L_17LinearCombinationIffffLNS_15FloatRoundStyleE2EEESH_S1K_JEEENS4_5SM1004TMEM4LOAD26SM100_TMEM_LOAD_32dp32b16xESZ_NS10_INS11_ILi2ELi4ELi3EEES14_NSS_INS5_IJS15_S1I_EEENS5_IJS1I_SB_EEEEEEENS4_39AutoVectorizingCopyWithAssumedAlignmentILi128EEENS4_14SM90_TMA_STOREES1Z_S21_S21_EEEvvEEEEvNT_6ParamsE,"",@"SHT_CUDA_INFO"
	.sectionflags	@""
	.align	4


	//----- nvinfo : EIATTR_CUDA_API_VERSION
	.align		4
        /*0000*/ 	.byte	0x04, 0x37
        /*0002*/ 	.short	(.L_31 - .L_30)
.L_30:
        /*0004*/ 	.word	0x00000082


	//----- nvinfo : EIATTR_KPARAM_INFO
	.align		4
.L_31:
        /*0008*/ 	.byte	0x04, 0x17
        /*000a*/ 	.short	(.L_33 - .L_32)
.L_32:
        /*000c*/ 	.word	0x00000000
        /*0010*/ 	.short	0x0000
        /*0012*/ 	.short	0x0000
        /*0014*/ 	.byte	0x00, 0xf0, 0x01, 0x20


	//----- nvinfo : EIATTR_AT_ENTRY_FRAGMENTS
	.align		4
.L_33:
        /*0018*/ 	.byte	0x04, 0x4f
        /*001a*/ 	.short	(.L_35 - .L_34)


	//   ....[0]....
.L_34:
        /*001c*/ 	.word	0x00000006


	//----- nvinfo : EIATTR_RESERVED_SMEM_USED
	.align		4
.L_35:
        /*0020*/ 	.byte	0x01, 0x41
	.zero		2


	//----- nvinfo : EIATTR_SPARSE_MMA_MASK
	.align		4
        /*0024*/ 	.byte	0x03, 0x50
        /*0026*/ 	.short	0x0000


	//----- nvinfo : EIATTR_TCGEN05_1CTA_USED
	.align		4
        /*0028*/ 	.byte	0x01, 0x51
	.zero		2


	//----- nvinfo : EIATTR_MAXREG_COUNT
	.align		4
        /*002c*/ 	.byte	0x03, 0x1b
        /*002e*/ 	.short	0x00ff


	//----- nvinfo : EIATTR_NUM_BARRIERS
	.align		4
        /*0030*/ 	.byte	0x02, 0x4c
        /*0032*/ 	.byte	0x07
	.zero		1


	//----- nvinfo : EIATTR_EXTERNS
	.align		4
        /*0034*/ 	.byte	0x04, 0x0f
        /*0036*/ 	.short	(.L_37 - .L_36)


	//   ....[0]....
	.align		4
.L_36:
        /*0038*/ 	.word	index@(__assertfail)


	//----- nvinfo : EIATTR_MERCURY_ISA_VERSION
	.align		4
.L_37:
        /*003c*/ 	.byte	0x03, 0x5f
        /*003e*/ 	.short	0x0101


	//----- nvinfo : EIATTR_INT_WARP_WIDE_INSTR_OFFSETS
	.align		4
        /*0040*/ 	.byte	0x04, 0x31
        /*0042*/ 	.short	(.L_39 - .L_38)


	//   ....[0]....
.L_38:
        /*0044*/ 	.word	0x00001e60


	//   ....[1]....
        /*0048*/ 	.word	0x00003ae0


	//   ....[2]....
        /*004c*/ 	.word	0x00003b10


	//   ....[3]....
        /*0050*/ 	.word	0x00003b60


	//   ....[4]....
        /*0054*/ 	.word	0x00004470


	//   ....[5]....
        /*0058*/ 	.word	0x000044d0


	//   ....[6]....
        /*005c*/ 	.word	0x000045b0


	//   ....[7]....
        /*0060*/ 	.word	0x00004620


	//   ....[8]....
        /*0064*/ 	.word	0x00004730


	//   ....[9]....
        /*0068*/ 	.word	0x000047c0


	//   ....[10]....
        /*006c*/ 	.word	0x00004990


	//   ....[11]....
        /*0070*/ 	.word	0x00004af0


	//----- nvinfo : EIATTR_COOP_GROUP_MASK_REGIDS
	.align		4
.L_39:
        /*0074*/ 	.byte	0x04, 0x29
        /*0076*/ 	.short	(.L_41 - .L_40)


	//   ....[0]....
.L_40:
        /*0078*/ 	.word	0xffffffff


	//   ....[1]....
        /*007c*/ 	.word	0xffffffff


	//   ....[2]....
        /*0080*/ 	.word	0xffffffff


	//   ....[3]....
        /*0084*/ 	.word	0xffffffff


	//   ....[4]....
        /*0088*/ 	.word	0xffffffff


	//   ....[5]....
        /*008c*/ 	.word	0xffffffff


	//   ....[6]....
        /*0090*/ 	.word	0xffffffff


	//   ....[7]....
        /*0094*/ 	.word	0xffffffff


	//   ....[8]....
        /*0098*/ 	.word	0xffffffff


	//   ....[9]....
        /*009c*/ 	.word	0xffffffff


	//   ....[10]....
        /*00a0*/ 	.word	0xffffffff


	//   ....[11]....
        /*00a4*/ 	.word	0xffffffff


	//   ....[12]....
        /*00a8*/ 	.word	0xffffffff


	//----- nvinfo : EIATTR_COOP_GROUP_INSTR_OFFSETS
	.align		4
.L_41:
        /*00ac*/ 	.byte	0x04, 0x28
        /*00ae*/ 	.short	(.L_43 - .L_42)


	//   ....[0]....
.L_42:
        /*00b0*/ 	.word	0x00000090


	//   ....[1]....
        /*00b4*/ 	.word	0x000004d0


	//   ....[2]....
        /*00b8*/ 	.word	0x000006c0


	//   ....[3]....
        /*00bc*/ 	.word	0x00000860


	//   ....[4]....
        /*00c0*/ 	.word	0x00000960


	//   ....[5]....
        /*00c4*/ 	.word	0x00000ad0


	//   ....[6]....
        /*00c8*/ 	.word	0x00000c70


	//   ....[7]....
        /*00cc*/ 	.word	0x00001d40


	//   ....[8]....
        /*00d0*/ 	.word	0x00002d60


	//   ....[9]....
        /*00d4*/ 	.word	0x00002f70


	//   ....[10]....
        /*00d8*/ 	.word	0x00002fa0


	//   ....[11]....
        /*00dc*/ 	.word	0x000039d0


	//   ....[12]....
        /*00e0*/ 	.word	0x00003c00


	//----- nvinfo : EIATTR_VRC_CTA_INIT_COUNT
	.align		4
.L_43:
        /*00e4*/ 	.byte	0x02, 0x4a
        /*00e6*/ 	.byte	0x80
	.zero		1


	//----- nvinfo : EIATTR_SYSCALL_OFFSETS
	.align		4
        /*00e8*/ 	.byte	0x04, 0x46
        /*00ea*/ 	.short	(.L_45 - .L_44)


	//   ....[0]....
.L_44:
        /*00ec*/ 	.word	0x00005570


	//   ....[1]....
        /*00f0*/ 	.word	0x00005660


	//   ....[2]....
        /*00f4*/ 	.word	0x00005dd0


	//   ....[3]....
        /*00f8*/ 	.word	0x00006550


	//   ....[4]....
        /*00fc*/ 	.word	0x00006ca0


	//   ....[5]....
        /*0100*/ 	.word	0x000073f0


	//----- nvinfo : EIATTR_MBARRIER_INSTR_OFFSETS
	.align		4
.L_45:
        /*0104*/ 	.byte	0x04, 0x39
        /*0106*/ 	.short	(.L_47 - .L_46)


	//   ....[0]....
.L_46:
        /*0108*/ 	.word	0x000005b0
        /*010c*/ 	.word	0x000000ff
        /*0110*/ 	.word	0x00000000
        /*0114*/ 	.short	0x0100
        /*0116*/ 	.byte	0x05
	.zero		1


	//   ....[1]....
        /*0118*/ 	.word	0x000005c0
        /*011c*/ 	.word	0x000000ff
        /*0120*/ 	.word	0x00000040
        /*0124*/ 	.short	0x0100
        /*0126*/ 	.byte	0x05
	.zero		1


	//   ....[2]....
        /*0128*/ 	.word	0x000005d0
        /*012c*/ 	.word	0x000000ff
        /*0130*/ 	.word	0x00000008
        /*0134*/ 	.short	0x0100
        /*0136*/ 	.byte	0x05
	.zero		1


	//   ....[3]....
        /*0138*/ 	.word	0x000005e0
        /*013c*/ 	.word	0x000000ff
        /*0140*/ 	.word	0x00000048
        /*0144*/ 	.short	0x0100
        /*0146*/ 	.byte	0x05
	.zero		1


	//   ....[4]....
        /*0148*/ 	.word	0x000005f0
        /*014c*/ 	.word	0x000000ff
        /*0150*/ 	.word	0x00000010
        /*0154*/ 	.short	0x0100
        /*0156*/ 	.byte	0x05
	.zero		1


	//   ....[5]....
        /*0158*/ 	.word	0x00000600
        /*015c*/ 	.word	0x000000ff
        /*0160*/ 	.word	0x00000050
        /*0164*/ 	.short	0x0100
        /*0166*/ 	.byte	0x05
	.zero		1


	//   ....[6]....
        /*0168*/ 	.word	0x00000610
        /*016c*/ 	.word	0x000000ff
        /*0170*/ 	.word	0x00000018
        /*0174*/ 	.short	0x0100
        /*0176*/ 	.byte	0x05
	.zero		1


	//   ....[7]....
        /*0178*/ 	.word	0x00000620
        /*017c*/ 	.word	0x000000ff
        /*0180*/ 	.word	0x00000058
        /*0184*/ 	.short	0x0100
        /*0186*/ 	.byte	0x05
	.zero		1


	//   ....[8]....
        /*0188*/ 	.word	0x00000630
        /*018c*/ 	.word	0x000000ff
        /*0190*/ 	.word	0x00000020
        /*0194*/ 	.short	0x0100
        /*0196*/ 	.byte	0x05
	.zero		1


	//   ....[9]....
        /*0198*/ 	.word	0x00000640
        /*019c*/ 	.word	0x000000ff
        /*01a0*/ 	.word	0x00000060
        /*01a4*/ 	.short	0x0100
        /*01a6*/ 	.byte	0x05
	.zero		1


	//   ....[10]....
        /*01a8*/ 	.word	0x00000650
        /*01ac*/ 	.word	0x000000ff
        /*01b0*/ 	.word	0x00000028
        /*01b4*/ 	.short	0x0100
        /*01b6*/ 	.byte	0x05
	.zero		1


	//   ....[11]....
        /*01b8*/ 	.word	0x00000660
        /*01bc*/ 	.word	0x000000ff
        /*01c0*/ 	.word	0x00000068
        /*01c4*/ 	.short	0x0100
        /*01c6*/ 	.byte	0x05
	.zero		1


	//   ....[12]....
        /*01c8*/ 	.word	0x00000670
        /*01cc*/ 	.word	0x000000ff
        /*01d0*/ 	.word	0x00000030
        /*01d4*/ 	.short	0x0100
        /*01d6*/ 	.byte	0x05
	.zero		1


	//   ....[13]....
        /*01d8*/ 	.word	0x00000680
        /*01dc*/ 	.word	0x000000ff
        /*01e0*/ 	.word	0x00000070
        /*01e4*/ 	.short	0x0100
        /*01e6*/ 	.byte	0x05
	.zero		1


	//   ....[14]....
        /*01e8*/ 	.word	0x00000690
        /*01ec*/ 	.word	0x000000ff
        /*01f0*/ 	.word	0x00000038
        /*01f4*/ 	.short	0x0100
        /*01f6*/ 	.byte	0x05
	.zero		1


	//   ....[15]....
        /*01f8*/ 	.word	0x000006a0
        /*01fc*/ 	.word	0x000000ff
        /*0200*/ 	.word	0x00000078
        /*0204*/ 	.short	0x0100
        /*0206*/ 	.byte	0x05
	.zero		1


	//   ....[16]....
        /*0208*/ 	.word	0x000007d0
        /*020c*/ 	.word	0x000000ff
        /*0210*/ 	.word	0x00000080
        /*0214*/ 	.short	0x0100
        /*0216*/ 	.byte	0x07
	.zero		1


	//   ....[17]....
        /*0218*/ 	.word	0x000007e0
        /*021c*/ 	.word	0x000000ff
        /*0220*/ 	.word	0x000000a0
        /*0224*/ 	.short	0x0100
        /*0226*/ 	.byte	0x07
	.zero		1


	//   ....[18]....
        /*0228*/ 	.word	0x000007f0
        /*022c*/ 	.word	0x000000ff
        /*0230*/ 	.word	0x00000088
        /*0234*/ 	.short	0x0100
        /*0236*/ 	.byte	0x07
	.zero		1


	//   ....[19]....
        /*0238*/ 	.word	0x00000800
        /*023c*/ 	.word	0x000000ff
        /*0240*/ 	.word	0x000000a8
        /*0244*/ 	.short	0x0100
        /*0246*/ 	.byte	0x07
	.zero		1


	//   ....[20]....
        /*0248*/ 	.word	0x00000810
        /*024c*/ 	.word	0x000000ff
        /*0250*/ 	.word	0x00000090
        /*0254*/ 	.short	0x0100
        /*0256*/ 	.byte	0x07
	.zero		1


	//   ....[21]....
        /*0258*/ 	.word	0x00000820
        /*025c*/ 	.word	0x000000ff
        /*0260*/ 	.word	0x000000b0
        /*0264*/ 	.short	0x0100
        /*0266*/ 	.byte	0x07
	.zero		1


	//   ....[22]....
        /*0268*/ 	.word	0x00000830
        /*026c*/ 	.word	0x000000ff
        /*0270*/ 	.word	0x00000098
        /*0274*/ 	.short	0x0100
        /*0276*/ 	.byte	0x07
	.zero		1


	//   ....[23]....
        /*0278*/ 	.word	0x00000840
        /*027c*/ 	.word	0x000000ff
        /*0280*/ 	.word	0x000000b8
        /*0284*/ 	.short	0x0100
        /*0286*/ 	.byte	0x07
	.zero		1


	//   ....[24]....
        /*0288*/ 	.word	0x00000930
        /*028c*/ 	.word	0x000000ff
        /*0290*/ 	.word	0x000000c0
        /*0294*/ 	.short	0x0100
        /*0296*/ 	.byte	0x05
	.zero		1


	//   ....[25]....
        /*0298*/ 	.word	0x00000940
        /*029c*/ 	.word	0x000000ff
        /*02a0*/ 	.word	0x000000c8
        /*02a4*/ 	.short	0x0100
        /*02a6*/ 	.byte	0x05
	.zero		1


	//   ....[26]....
        /*02a8*/ 	.word	0x00000a80
        /*02ac*/ 	.word	0x000000ff
        /*02b0*/ 	.word	0x000000d0
        /*02b4*/ 	.short	0x0100
        /*02b6*/ 	.byte	0x05
	.zero		1


	//   ....[27]....
        /*02b8*/ 	.word	0x00000a90
        /*02bc*/ 	.word	0x000000ff
        /*02c0*/ 	.word	0x000000e0
        /*02c4*/ 	.short	0x0100
        /*02c6*/ 	.byte	0x05
	.zero		1


	//   ....[28]....
        /*02c8*/ 	.word	0x00000aa0
        /*02cc*/ 	.word	0x000000ff
        /*02d0*/ 	.word	0x000000d8
        /*02d4*/ 	.short	0x0100
        /*02d6*/ 	.byte	0x05
	.zero		1


	//   ....[29]....
        /*02d8*/ 	.word	0x00000ab0
        /*02dc*/ 	.word	0x000000ff
        /*02e0*/ 	.word	0x000000e8
        /*02e4*/ 	.short	0x0100
        /*02e6*/ 	.byte	0x05
	.zero		1


	//   ....[30]....
        /*02e8*/ 	.word	0x00000be0
        /*02ec*/ 	.word	0x000000ff
        /*02f0*/ 	.word	0x000000f0
        /*02f4*/ 	.short	0x0100
        /*02f6*/ 	.byte	0x07
	.zero		1


	//   ....[31]....
        /*02f8*/ 	.word	0x00000bf0
        /*02fc*/ 	.word	0x000000ff
        /*0300*/ 	.word	0x00000110
        /*0304*/ 	.short	0x0100
        /*0306*/ 	.byte	0x07
	.zero		1


	//   ....[32]....
        /*0308*/ 	.word	0x00000c00
        /*030c*/ 	.word	0x000000ff
        /*0310*/ 	.word	0x000000f8
        /*0314*/ 	.short	0x0100
        /*0316*/ 	.byte	0x07
	.zero		1


	//   ....[33]....
        /*0318*/ 	.word	0x00000c10
        /*031c*/ 	.word	0x000000ff
        /*0320*/ 	.word	0x00000118
        /*0324*/ 	.short	0x0100
        /*0326*/ 	.byte	0x07
	.zero		1


	//   ....[34]....
        /*0328*/ 	.word	0x00000c20
        /*032c*/ 	.word	0x000000ff
        /*0330*/ 	.word	0x00000100
        /*0334*/ 	.short	0x0100
        /*0336*/ 	.byte	0x07
	.zero		1


	//   ....[35]....
        /*0338*/ 	.word	0x00000c30
        /*033c*/ 	.word	0x000000ff
        /*0340*/ 	.word	0x00000120
        /*0344*/ 	.short	0x0100
        /*0346*/ 	.byte	0x07
	.zero		1


	//   ....[36]....
        /*0348*/ 	.word	0x00000c40
        /*034c*/ 	.word	0x000000ff
        /*0350*/ 	.word	0x00000108
        /*0354*/ 	.short	0x0100
        /*0356*/ 	.byte	0x07
	.zero		1


	//   ....[37]....
        /*0358*/ 	.word	0x00000c50
        /*035c*/ 	.word	0x000000ff
        /*0360*/ 	.word	0x00000128
        /*0364*/ 	.short	0x0100
        /*0366*/ 	.byte	0x07
	.zero		1


	//   ....[38]....
        /*0368*/ 	.word	0x00000d40
        /*036c*/ 	.word	0x000000ff
        /*0370*/ 	.word	0x00000130
        /*0374*/ 	.short	0x0100
        /*0376*/ 	.byte	0x05
	.zero		1


	//   ....[39]....
        /*0378*/ 	.word	0x00000d50
        /*037c*/ 	.word	0x000000ff
        /*0380*/ 	.word	0x00000140
        /*0384*/ 	.short	0x0100
        /*0386*/ 	.byte	0x05
	.zero		1


	//   ....[40]....
        /*0388*/ 	.word	0x00000d60
        /*038c*/ 	.word	0x000000ff
        /*0390*/ 	.word	0x00000138
        /*0394*/ 	.short	0x0100
        /*0396*/ 	.byte	0x05
	.zero		1


	//   ....[41]....
        /*0398*/ 	.word	0x00000d70
        /*039c*/ 	.word	0x000000ff
        /*03a0*/ 	.word	0x00000148
        /*03a4*/ 	.short	0x0100
        /*03a6*/ 	.byte	0x05
	.zero		1


	//   ....[42]....
        /*03a8*/ 	.word	0x00001640
        /*03ac*/ 	.word	0x00000002
        /*03b0*/ 	.word	0x00000140
        /*03b4*/ 	.short	0x010a
        /*03b6*/ 	.byte	0xff
	.zero		1


	//   ....[43]....
        /*03b8*/ 	.word	0x00001670
        /*03bc*/ 	.word	0x00000002
        /*03c0*/ 	.word	0x00000130
        /*03c4*/ 	.short	0x0101
        /*03c6*/ 	.byte	0xff
	.zero		1


	//   ....[44]....
        /*03c8*/ 	.word	0x00001740
        /*03cc*/ 	.word	0x000000ff
        /*03d0*/ 	.word	0x00000040
        /*03d4*/ 	.short	0x010a
        /*03d6*/ 	.byte	0x08
	.zero		1


	//   ....[45]....
        /*03d8*/ 	.word	0x000017e0
        /*03dc*/ 	.word	0x000000ff
        /*03e0*/ 	.word	0x00000040
        /*03e4*/ 	.short	0x010a
        /*03e6*/ 	.byte	0x21
	.zero		1


	//   ....[46]....
        /*03e8*/ 	.word	0x00001930
        /*03ec*/ 	.word	0x000000ff
        /*03f0*/ 	.word	0x00000040
        /*03f4*/ 	.short	0x010a
        /*03f6*/ 	.byte	0x08
	.zero		1


	//   ....[47]....
        /*03f8*/ 	.word	0x00001a40
        /*03fc*/ 	.word	0x000000ff
        /*0400*/ 	.word	0x000000c8
        /*0404*/ 	.short	0x0101
        /*0406*/ 	.byte	0x04
	.zero		1


	//   ....[48]....
        /*0408*/ 	.word	0x00001a60
        /*040c*/ 	.word	0x000000ff
        /*0410*/ 	.word	0x00000040
        /*0414*/ 	.short	0x010a
        /*0416*/ 	.byte	0x08
	.zero		1


	//   ....[49]....
        /*0418*/ 	.word	0x00001ae0
        /*041c*/ 	.word	0x000000ff
        /*0420*/ 	.word	0x00000040
        /*0424*/ 	.short	0x010a
        /*0426*/ 	.byte	0x11
	.zero		1


	//   ....[50]....
        /*0428*/ 	.word	0x00001c30
        /*042c*/ 	.word	0x000000ff
        /*0430*/ 	.word	0x00000040
        /*0434*/ 	.short	0x010a
        /*0436*/ 	.byte	0x08
	.zero		1


	//   ....[51]....
        /*0438*/ 	.word	0x00001d70
        /*043c*/ 	.word	0x00000002
        /*0440*/ 	.word	0x000000d0
        /*0444*/ 	.short	0x010a
        /*0446*/ 	.byte	0xff
	.zero		1


	//   ....[52]....
        /*0448*/ 	.word	0x00001e30
        /*044c*/ 	.word	0x00000002
        /*0450*/ 	.word	0x00000000
        /*0454*/ 	.short	0x0101
        /*0456*/ 	.byte	0xff
	.zero		1


	//   ....[53]....
        /*0458*/ 	.word	0x00002390
        /*045c*/ 	.word	0x000000ff
        /*0460*/ 	.word	0x00000000
        /*0464*/ 	.short	0x010a
        /*0466*/ 	.byte	0x05
	.zero		1


	//   ....[54]....
        /*0468*/ 	.word	0x00002420
        /*046c*/ 	.word	0x000000ff
        /*0470*/ 	.word	0x00000000
        /*0474*/ 	.short	0x010a
        /*0476*/ 	.byte	0x05
	.zero		1


	//   ....[55]....
        /*0478*/ 	.word	0x000024b0
        /*047c*/ 	.word	0x000000ff
        /*0480*/ 	.word	0x00000000
        /*0484*/ 	.short	0x010a
        /*0486*/ 	.byte	0x05
	.zero		1


	//   ....[56]....
        /*0488*/ 	.word	0x00002540
        /*048c*/ 	.word	0x000000ff
        /*0490*/ 	.word	0x00000000
        /*0494*/ 	.short	0x010a
        /*0496*/ 	.byte	0x05
	.zero		1


	//   ....[57]....
        /*0498*/ 	.word	0x000025d0
        /*049c*/ 	.word	0x000000ff
        /*04a0*/ 	.word	0x00000000
        /*04a4*/ 	.short	0x010a
        /*04a6*/ 	.byte	0x05
	.zero		1


	//   ....[58]....
        /*04a8*/ 	.word	0x00002660
        /*04ac*/ 	.word	0x000000ff
        /*04b0*/ 	.word	0x00000000
        /*04b4*/ 	.short	0x010a
        /*04b6*/ 	.byte	0x05
	.zero		1


	//   ....[59]....
        /*04b8*/ 	.word	0x000026f0
        /*04bc*/ 	.word	0x000000ff
        /*04c0*/ 	.word	0x00000000
        /*04c4*/ 	.short	0x010a
        /*04c6*/ 	.byte	0x05
	.zero		1


	//   ....[60]....
        /*04c8*/ 	.word	0x00002790
        /*04cc*/ 	.word	0x00000000
        /*04d0*/ 	.word	0x00000000
        /*04d4*/ 	.short	0x010a
        /*04d6*/ 	.byte	0xff
	.zero		1


	//   ....[61]....
        /*04d8*/ 	.word	0x000028b0
        /*04dc*/ 	.word	0x00000000
        /*04e0*/ 	.word	0x00000130
        /*04e4*/ 	.short	0x010a
        /*04e6*/ 	.byte	0xff
	.zero		1


	//   ....[62]....
        /*04e8*/ 	.word	0x00002920
        /*04ec*/ 	.word	0x00000000
        /*04f0*/ 	.word	0x00000000
        /*04f4*/ 	.short	0x0101
        /*04f6*/ 	.byte	0xff
	.zero		1


	//   ....[63]....
        /*04f8*/ 	.word	0x00002940
        /*04fc*/ 	.word	0x000000ff
        /*0500*/ 	.word	0x000000e0
        /*0504*/ 	.short	0x010a
        /*0506*/ 	.byte	0x05
	.zero		1


	//   ....[64]....
        /*0508*/ 	.word	0x00002a60
        /*050c*/ 	.word	0x00000000
        /*0510*/ 	.word	0x000000d0
        /*0514*/ 	.short	0x010a
        /*0516*/ 	.byte	0xff
	.zero		1


	//   ....[65]....
        /*0518*/ 	.word	0x00002b60
        /*051c*/ 	.word	0x00000000
        /*0520*/ 	.word	0x00000000
        /*0524*/ 	.short	0x0101
        /*0526*/ 	.byte	0xff
	.zero		1


	//   ....[66]....
        /*0528*/ 	.word	0x00002bf0
        /*052c*/ 	.word	0x000000ff
        /*0530*/ 	.word	0x000000e0
        /*0534*/ 	.short	0x0106
        /*0536*/ 	.byte	0x05
	.zero		1


	//   ....[67]....
        /*0538*/ 	.word	0x00002c10
        /*053c*/ 	.word	0x000000ff
        /*0540*/ 	.word	0x000000e0
        /*0544*/ 	.short	0x010a
        /*0546*/ 	.byte	0x05
	.zero		1


	//   ....[68]....
        /*0548*/ 	.word	0x00002ca0
        /*054c*/ 	.word	0x000000ff
        /*0550*/ 	.word	0x000000e0
        /*0554*/ 	.short	0x0106
        /*0556*/ 	.byte	0x04
	.zero		1


	//   ....[69]....
        /*0558*/ 	.word	0x00002ce0
        /*055c*/ 	.word	0x00000000
        /*0560*/ 	.word	0x000000e0
        /*0564*/ 	.short	0x010a
        /*0566*/ 	.byte	0xff
	.zero		1


	//   ....[70]....
        /*0568*/ 	.word	0x00003220
        /*056c*/ 	.word	0x00000000
        /*0570*/ 	.word	0x000000d0
        /*0574*/ 	.short	0x010a
        /*0576*/ 	.byte	0xff
	.zero		1


	//   ....[71]....
        /*0578*/ 	.word	0x00003330
        /*057c*/ 	.word	0x00000003
        /*0580*/ 	.word	0x00000000
        /*0584*/ 	.short	0x0101
        /*0586*/ 	.byte	0xff
	.zero		1


	//   ....[72]....
        /*0588*/ 	.word	0x00003340
        /*058c*/ 	.word	0x000000ff
        /*0590*/ 	.word	0x00000000
        /*0594*/ 	.short	0x010a
        /*0596*/ 	.byte	0x06
	.zero		1


	//   ....[73]....
        /*0598*/ 	.word	0x00003360
        /*059c*/ 	.word	0x000000ff
        /*05a0*/ 	.word	0x00000110
        /*05a4*/ 	.short	0x010a
        /*05a6*/ 	.byte	0x07
	.zero		1


	//   ....[74]....
        /*05a8*/ 	.word	0x00003430
        /*05ac*/ 	.word	0x000000ff
        /*05b0*/ 	.word	0x00000000
        /*05b4*/ 	.short	0x010a
        /*05b6*/ 	.byte	0x06
	.zero		1


	//   ....[75]....
        /*05b8*/ 	.word	0x00003560
        /*05bc*/ 	.word	0x000000ff
        /*05c0*/ 	.word	0x00000000
        /*05c4*/ 	.short	0x010a
        /*05c6*/ 	.byte	0x1a
	.zero		1


	//   ....[76]....
        /*05c8*/ 	.word	0x00003800
        /*05cc*/ 	.word	0x000000ff
        /*05d0*/ 	.word	0x00000000
        /*05d4*/ 	.short	0x010a
        /*05d6*/ 	.byte	0x06
	.zero		1


	//   ....[77]....
        /*05d8*/ 	.word	0x00003890
        /*05dc*/ 	.word	0x000000ff
        /*05e0*/ 	.word	0x00000000
        /*05e4*/ 	.short	0x010a
        /*05e6*/ 	.byte	0x06
	.zero		1


	//   ....[78]....
        /*05e8*/ 	.word	0x00003920
        /*05ec*/ 	.word	0x000000ff
        /*05f0*/ 	.word	0x00000000
        /*05f4*/ 	.short	0x010a
        /*05f6*/ 	.byte	0x06
	.zero		1


	//   ....[79]....
        /*05f8*/ 	.word	0x000039b0
        /*05fc*/ 	.word	0x000000ff
        /*0600*/ 	.word	0x00000000
        /*0604*/ 	.short	0x010a
        /*0606*/ 	.byte	0x07
	.zero		1


	//   ....[80]....
        /*0608*/ 	.word	0x00003e20
        /*060c*/ 	.word	0x00000000
        /*0610*/ 	.word	0x000000d0
        /*0614*/ 	.short	0x010a
        /*0616*/ 	.byte	0xff
	.zero		1


	//   ....[81]....
        /*0618*/ 	.word	0x00003ee0
        /*061c*/ 	.word	0x00000000
        /*0620*/ 	.word	0x00000000
        /*0624*/ 	.short	0x0101
        /*0626*/ 	.byte	0xff
	.zero		1


	//   ....[82]....
        /*0628*/ 	.word	0x00004200
        /*062c*/ 	.word	0x000000ff
        /*0630*/ 	.word	0x000000c8
        /*0634*/ 	.short	0x010a
        /*0636*/ 	.byte	0x07
	.zero		1


	//   ....[83]....
        /*0638*/ 	.word	0x000043f0
        /*063c*/ 	.word	0x000000ff
        /*0640*/ 	.word	0x000000a0
        /*0644*/ 	.short	0x010a
        /*0646*/ 	.byte	0x07
	.zero		1


	//   ....[84]....
        /*0648*/ 	.word	0x00004560
        /*064c*/ 	.word	0x000000ff
        /*0650*/ 	.word	0x00000080
        /*0654*/ 	.short	0x010b
        /*0656*/ 	.byte	0x07
	.zero		1


	//   ....[85]....
        /*0658*/ 	.word	0x00004570
        /*065c*/ 	.word	0x000000ff
        /*0660*/ 	.word	0x00000000
        /*0664*/ 	.short	0x0101
        /*0666*/ 	.byte	0x08
	.zero		1


	//   ....[86]....
        /*0668*/ 	.word	0x00004580
        /*066c*/ 	.word	0x000000ff
        /*0670*/ 	.word	0x000000a8
        /*0674*/ 	.short	0x010a
        /*0676*/ 	.byte	0x07
	.zero		1


	//   ....[87]....
        /*0678*/ 	.word	0x000046d0
        /*067c*/ 	.word	0x000000ff
        /*0680*/ 	.word	0x00000088
        /*0684*/ 	.short	0x010b
        /*0686*/ 	.byte	0x07
	.zero		1


	//   ....[88]....
        /*0688*/ 	.word	0x000046e0
        /*068c*/ 	.word	0x000000ff
        /*0690*/ 	.word	0x00000000
        /*0694*/ 	.short	0x0101
        /*0696*/ 	.byte	0x08
	.zero		1


	//   ....[89]....
        /*0698*/ 	.word	0x000046f0
        /*069c*/ 	.word	0x000000ff
        /*06a0*/ 	.word	0x000000b0
        /*06a4*/ 	.short	0x010a
        /*06a6*/ 	.byte	0x07
	.zero		1


	//   ....[90]....
        /*06a8*/ 	.word	0x00004870
        /*06ac*/ 	.word	0x000000ff
        /*06b0*/ 	.word	0x00000090
        /*06b4*/ 	.short	0x010b
        /*06b6*/ 	.byte	0x07
	.zero		1


	//   ....[91]....
        /*06b8*/ 	.word	0x000048b0
        /*06bc*/ 	.word	0x000000ff
        /*06c0*/ 	.word	0x00000000
        /*06c4*/ 	.short	0x0101
        /*06c6*/ 	.byte	0x08
	.zero		1


	//   ....[92]....
        /*06c8*/ 	.word	0x000048f0
        /*06cc*/ 	.word	0x000000ff
        /*06d0*/ 	.word	0x000000b8
        /*06d4*/ 	.short	0x010a
        /*06d6*/ 	.byte	0x07
	.zero		1


	//   ....[93]....
        /*06d8*/ 	.word	0x00004b30
        /*06dc*/ 	.word	0x000000ff
        /*06e0*/ 	.word	0x00000098
        /*06e4*/ 	.short	0x010b
        /*06e6*/ 	.byte	0x07
	.zero		1


	//   ....[94]....
        /*06e8*/ 	.word	0x00004b50
        /*06ec*/ 	.word	0x000000ff
        /*06f0*/ 	.word	0x00000000
        /*06f4*/ 	.short	0x0101
        /*06f6*/ 	.byte	0x0d
	.zero		1


	//   ....[95]....
        /*06f8*/ 	.word	0x00004b80
        /*06fc*/ 	.word	0x000000ff
        /*0700*/ 	.word	0x000000a0
        /*0704*/ 	.short	0x010a
        /*0706*/ 	.byte	0x07
	.zero		1


	//   ....[96]....
        /*0708*/ 	.word	0x00004ba0
        /*070c*/ 	.word	0x000000ff
        /*0710*/ 	.word	0x000000a8
        /*0714*/ 	.short	0x010a
        /*0716*/ 	.byte	0x07
	.zero		1


	//   ....[97]....
        /*0718*/ 	.word	0x00004bc0
        /*071c*/ 	.word	0x000000ff
        /*0720*/ 	.word	0x000000b0
        /*0724*/ 	.short	0x010a
        /*0726*/ 	.byte	0x07
	.zero		1


	//   ....[98]....
        /*0728*/ 	.word	0x00004c00
        /*072c*/ 	.word	0x00000000
        /*0730*/ 	.word	0x000000b8
        /*0734*/ 	.short	0x010a
        /*0736*/ 	.byte	0xff
	.zero		1


	//   ....[99]....
        /*0738*/ 	.word	0x00004f30
        /*073c*/ 	.word	0x00000000
        /*0740*/ 	.word	0x000000d0
        /*0744*/ 	.short	0x010a
        /*0746*/ 	.byte	0xff
	.zero		1


	//   ....[100]....
        /*0748*/ 	.word	0x00005040
        /*074c*/ 	.word	0x00000000
        /*0750*/ 	.word	0x00000000
        /*0754*/ 	.short	0x0101
        /*0756*/ 	.byte	0xff
	.zero		1


	//   ....[101]....
        /*0758*/ 	.word	0x00005a90
        /*075c*/ 	.word	0x000000ff
        /*0760*/ 	.word	0x00000080
        /*0764*/ 	.short	0x010a
        /*0766*/ 	.byte	0x30
	.zero		1


	//   ....[102]....
        /*0768*/ 	.word	0x00005ad0
        /*076c*/ 	.word	0x00000054
        /*0770*/ 	.word	0x000000f0
        /*0774*/ 	.short	0x010a
        /*0776*/ 	.byte	0xff
	.zero		1


	//   ....[103]....
        /*0778*/ 	.word	0x00005bc0
        /*077c*/ 	.word	0x000000ff
        /*0780*/ 	.word	0x00000080
        /*0784*/ 	.short	0x010a
        /*0786*/ 	.byte	0x30
	.zero		1


	//   ....[104]....
        /*0788*/ 	.word	0x00005cb0
        /*078c*/ 	.word	0x00000054
        /*0790*/ 	.word	0x000000f0
        /*0794*/ 	.short	0x010a
        /*0796*/ 	.byte	0xff
	.zero		1


	//   ....[105]....
        /*0798*/ 	.word	0x00006280
        /*079c*/ 	.word	0x00000000
        /*07a0*/ 	.word	0x00000000
        /*07a4*/ 	.short	0x0101
        /*07a6*/ 	.byte	0xff
	.zero		1


	//   ....[106]....
        /*07a8*/ 	.word	0x00006290
        /*07ac*/ 	.word	0x00000002
        /*07b0*/ 	.word	0x00000080
        /*07b4*/ 	.short	0x010a
        /*07b6*/ 	.byte	0xff
	.zero		1


	//   ....[107]....
        /*07b8*/ 	.word	0x00006370
        /*07bc*/ 	.word	0x00000002
        /*07c0*/ 	.word	0x00000080
        /*07c4*/ 	.short	0x010a
        /*07c6*/ 	.byte	0xff
	.zero		1


	//   ....[108]....
        /*07c8*/ 	.word	0x000069d0
        /*07cc*/ 	.word	0x00000010
        /*07d0*/ 	.word	0x00000000
        /*07d4*/ 	.short	0x0101
        /*07d6*/ 	.byte	0xff
	.zero		1


	//   ....[109]....
        /*07d8*/ 	.word	0x000069f0
        /*07dc*/ 	.word	0x00000000
        /*07e0*/ 	.word	0x00000080
        /*07e4*/ 	.short	0x010a
        /*07e6*/ 	.byte	0xff
	.zero		1


	//   ....[110]....
        /*07e8*/ 	.word	0x00006ac0
        /*07ec*/ 	.word	0x00000000
        /*07f0*/ 	.word	0x00000080
        /*07f4*/ 	.short	0x010a
        /*07f6*/ 	.byte	0xff
	.zero		1


	//   ....[111]....
        /*07f8*/ 	.word	0x00007120
        /*07fc*/ 	.word	0x00000010
        /*0800*/ 	.word	0x00000000
        /*0804*/ 	.short	0x0101
        /*0806*/ 	.byte	0xff
	.zero		1


	//   ....[112]....
        /*0808*/ 	.word	0x00007140
        /*080c*/ 	.word	0x00000000
        /*0810*/ 	.word	0x00000080
        /*0814*/ 	.short	0x010a
        /*0816*/ 	.byte	0xff
	.zero		1


	//   ....[113]....
        /*0818*/ 	.word	0x00007210
        /*081c*/ 	.word	0x00000000
        /*0820*/ 	.word	0x00000080
        /*0824*/ 	.short	0x010a
        /*0826*/ 	.byte	0xff
	.zero		1


	//   ....[114]....
        /*0828*/ 	.word	0x00007490
        /*082c*/ 	.word	0x000000ff
        /*0830*/ 	.word	0x00000000
        /*0834*/ 	.short	0x0101
        /*0836*/ 	.byte	0x05
	.zero		1


	//   ....[115]....
        /*0838*/ 	.word	0x000078d0
        /*083c*/ 	.word	0x00000000
        /*0840*/ 	.word	0x00000000
        /*0844*/ 	.short	0x0101
        /*0846*/ 	.byte	0xff
	.zero		1


	//   ....[116]....
        /*0848*/ 	.word	0x00007b40
        /*084c*/ 	.word	0x000000ff
        /*0850*/ 	.word	0x00000000
        /*0854*/ 	.short	0x0101
        /*0856*/ 	.byte	0x04
	.zero		1


	//   ....[117]....
        /*0858*/ 	.word	0x00007b60
        /*085c*/ 	.word	0x00000002
        /*0860*/ 	.word	0x00000140
        /*0864*/ 	.short	0x010a
        /*0866*/ 	.byte	0xff
	.zero		1


	//   ....[118]....
        /*0868*/ 	.word	0x00007bc0
        /*086c*/ 	.word	0x00000002
        /*0870*/ 	.word	0x00000040
        /*0874*/ 	.short	0x010a
        /*0876*/ 	.byte	0xff
	.zero		1


	//   ....[119]....
        /*0878*/ 	.word	0x00007c20
        /*087c*/ 	.word	0x00000002
        /*0880*/ 	.word	0x00000040
        /*0884*/ 	.short	0x010a
        /*0886*/ 	.byte	0xff
	.zero		1


	//   ....[120]....
        /*0888*/ 	.word	0x00007c70
        /*088c*/ 	.word	0x00000002
        /*0890*/ 	.word	0x000000d0
        /*0894*/ 	.short	0x010a
        /*0896*/ 	.byte	0xff
	.zero		1


	//   ....[121]....
        /*0898*/ 	.word	0x00007cd0
        /*089c*/ 	.word	0x00000000
        /*08a0*/ 	.word	0x00000000
        /*08a4*/ 	.short	0x010a
        /*08a6*/ 	.byte	0xff
	.zero		1


	//   ....[122]....
        /*08a8*/ 	.word	0x00007d30
        /*08ac*/ 	.word	0x00000000
        /*08b0*/ 	.word	0x00000000
        /*08b4*/ 	.short	0x010a
        /*08b6*/ 	.byte	0xff
	.zero		1


	//   ....[123]....
        /*08b8*/ 	.word	0x00007d90
        /*08bc*/ 	.word	0x00000000
        /*08c0*/ 	.word	0x00000000
        /*08c4*/ 	.short	0x010a
        /*08c6*/ 	.byte	0xff
	.zero		1


	//   ....[124]....
        /*08c8*/ 	.word	0x00007df0
        /*08cc*/ 	.word	0x00000000
        /*08d0*/ 	.word	0x00000000
        /*08d4*/ 	.short	0x010a
        /*08d6*/ 	.byte	0xff
	.zero		1


	//   ....[125]....
        /*08d8*/ 	.word	0x00007e50
        /*08dc*/ 	.word	0x00000000
        /*08e0*/ 	.word	0x00000000
        /*08e4*/ 	.short	0x010a
        /*08e6*/ 	.byte	0xff
	.zero		1


	//   ....[126]....
        /*08e8*/ 	.word	0x00007eb0
        /*08ec*/ 	.word	0x00000000
        /*08f0*/ 	.word	0x00000000
        /*08f4*/ 	.short	0x010a
        /*08f6*/ 	.byte	0xff
	.zero		1


	//   ....[127]....
        /*08f8*/ 	.word	0x00007f10
        /*08fc*/ 	.word	0x00000000
        /*0900*/ 	.word	0x00000000
        /*0904*/ 	.short	0x010a
        /*0906*/ 	.byte	0xff
	.zero		1


	//   ....[128]....
        /*0908*/ 	.word	0x00007f60
        /*090c*/ 	.word	0x00000000
        /*0910*/ 	.word	0x00000130
        /*0914*/ 	.short	0x010a
        /*0916*/ 	.byte	0xff
	.zero		1


	//   ....[129]....
        /*0918*/ 	.word	0x00007fc0
        /*091c*/ 	.word	0x00000000
        /*0920*/ 	.word	0x000000e0
        /*0924*/ 	.short	0x010a
        /*0926*/ 	.byte	0xff
	.zero		1


	//   ....[130]....
        /*0928*/ 	.word	0x00008010
        /*092c*/ 	.word	0x00000000
        /*0930*/ 	.word	0x000000d0
        /*0934*/ 	.short	0x010a
        /*0936*/ 	.byte	0xff
	.zero		1


	//   ....[131]....
        /*0938*/ 	.word	0x00008070
        /*093c*/ 	.word	0x00000000
        /*0940*/ 	.word	0x000000e0
        /*0944*/ 	.short	0x010a
        /*0946*/ 	.byte	0xff
	.zero		1


	//   ....[132]....
        /*0948*/ 	.word	0x000080c0
        /*094c*/ 	.word	0x00000000
        /*0950*/ 	.word	0x000000d0
        /*0954*/ 	.short	0x010a
        /*0956*/ 	.byte	0xff
	.zero		1


	//   ....[133]....
        /*0958*/ 	.word	0x00008120
        /*095c*/ 	.word	0x00000002
        /*0960*/ 	.word	0x00000110
        /*0964*/ 	.short	0x010a
        /*0966*/ 	.byte	0xff
	.zero		1


	//   ....[134]....
        /*0968*/ 	.word	0x00008180
        /*096c*/ 	.word	0x00000000
        /*0970*/ 	.word	0x00000000
        /*0974*/ 	.short	0x010a
        /*0976*/ 	.byte	0xff
	.zero		1


	//   ....[135]....
        /*0978*/ 	.word	0x000081e0
        /*097c*/ 	.word	0x00000000
        /*0980*/ 	.word	0x00000000
        /*0984*/ 	.short	0x010a
        /*0986*/ 	.byte	0xff
	.zero		1


	//   ....[136]....
        /*0988*/ 	.word	0x00008240
        /*098c*/ 	.word	0x00000000
        /*0990*/ 	.word	0x00000000
        /*0994*/ 	.short	0x010a
        /*0996*/ 	.byte	0xff
	.zero		1


	//   ....[137]....
        /*0998*/ 	.word	0x000082a0
        /*099c*/ 	.word	0x00000000
        /*09a0*/ 	.word	0x00000000
        /*09a4*/ 	.short	0x010a
        /*09a6*/ 	.byte	0xff
	.zero		1


	//   ....[138]....
        /*09a8*/ 	.word	0x00008300
        /*09ac*/ 	.word	0x00000000
        /*09b0*/ 	.word	0x00000000
        /*09b4*/ 	.short	0x010a
        /*09b6*/ 	.byte	0xff
	.zero		1


	//   ....[139]....
        /*09b8*/ 	.word	0x00008350
        /*09bc*/ 	.word	0x00000000
        /*09c0*/ 	.word	0x000000d0
        /*09c4*/ 	.short	0x010a
        /*09c6*/ 	.byte	0xff
	.zero		1


	//   ....[140]....
        /*09c8*/ 	.word	0x000083b0
        /*09cc*/ 	.word	0x00000000
        /*09d0*/ 	.word	0x000000c8
        /*09d4*/ 	.short	0x010a
        /*09d6*/ 	.byte	0xff
	.zero		1


	//   ....[141]....
        /*09d8*/ 	.word	0x00008410
        /*09dc*/ 	.word	0x00000000
        /*09e0*/ 	.word	0x000000a0
        /*09e4*/ 	.short	0x010a
        /*09e6*/ 	.byte	0xff
	.zero		1


	//   ....[142]....
        /*09e8*/ 	.word	0x00008470
        /*09ec*/ 	.word	0x00000000
        /*09f0*/ 	.word	0x000000a8
        /*09f4*/ 	.short	0x010a
        /*09f6*/ 	.byte	0xff
	.zero		1


	//   ....[143]....
        /*09f8*/ 	.word	0x000084d0
        /*09fc*/ 	.word	0x00000000
        /*0a00*/ 	.word	0x000000b0
        /*0a04*/ 	.short	0x010a
        /*0a06*/ 	.byte	0xff
	.zero		1


	//   ....[144]....
        /*0a08*/ 	.word	0x00008530
        /*0a0c*/ 	.word	0x00000000
        /*0a10*/ 	.word	0x000000b8
        /*0a14*/ 	.short	0x010a
        /*0a16*/ 	.byte	0xff
	.zero		1


	//   ....[145]....
        /*0a18*/ 	.word	0x00008590
        /*0a1c*/ 	.word	0x00000000
        /*0a20*/ 	.word	0x000000a0
        /*0a24*/ 	.short	0x010a
        /*0a26*/ 	.byte	0xff
	.zero		1


	//   ....[146]....
        /*0a28*/ 	.word	0x000085f0
        /*0a2c*/ 	.word	0x00000000
        /*0a30*/ 	.word	0x000000a8
        /*0a34*/ 	.short	0x010a
        /*0a36*/ 	.byte	0xff
	.zero		1


	//   ....[147]....
        /*0a38*/ 	.word	0x00008650
        /*0a3c*/ 	.word	0x00000000
        /*0a40*/ 	.word	0x000000b0
        /*0a44*/ 	.short	0x010a
        /*0a46*/ 	.byte	0xff
	.zero		1


	//   ....[148]....
        /*0a48*/ 	.word	0x000086a0
        /*0a4c*/ 	.word	0x00000000
        /*0a50*/ 	.word	0x000000d0
        /*0a54*/ 	.short	0x010a
        /*0a56*/ 	.byte	0xff
	.zero		1


	//   ....[149]....
        /*0a58*/ 	.word	0x00008700
        /*0a5c*/ 	.word	0x00000002
        /*0a60*/ 	.word	0x00000080
        /*0a64*/ 	.short	0x010a
        /*0a66*/ 	.byte	0xff
	.zero		1


	//   ....[150]....
        /*0a68*/ 	.word	0x00008750
        /*0a6c*/ 	.word	0x00000054
        /*0a70*/ 	.word	0x000000f0
        /*0a74*/ 	.short	0x010a
        /*0a76*/ 	.byte	0xff
	.zero		1


	//   ....[151]....
        /*0a78*/ 	.word	0x000087a0
        /*0a7c*/ 	.word	0x00000002
        /*0a80*/ 	.word	0x00000080
        /*0a84*/ 	.short	0x010a
        /*0a86*/ 	.byte	0xff
	.zero		1


	//   ....[152]....
        /*0a88*/ 	.word	0x000087f0
        /*0a8c*/ 	.word	0x00000000
        /*0a90*/ 	.word	0x00000080
        /*0a94*/ 	.short	0x010a
        /*0a96*/ 	.byte	0xff
	.zero		1


	//   ....[153]....
        /*0a98*/ 	.word	0x00008840
        /*0a9c*/ 	.word	0x00000000
        /*0aa0*/ 	.word	0x00000080
        /*0aa4*/ 	.short	0x010a
        /*0aa6*/ 	.byte	0xff
	.zero		1


	//----- nvinfo : EIATTR_NUM_MBARRIERS
	.align		4
.L_47:
        /*0aa8*/ 	.byte	0x03, 0x38
        /*0aaa*/ 	.short	0x002a


	//----- nvinfo : EIATTR_EXIT_INSTR_OFFSETS
	.align		4
        /*0aac*/ 	.byte	0x04, 0x1c
        /*0aae*/ 	.short	(.L_49 - .L_48)


	//   ....[0]....
.L_48:
        /*0ab0*/ 	.word	0x000027c0


	//   ....[1]....
        /*0ab4*/ 	.word	0x00002cb0


	//   ....[2]....
        /*0ab8*/ 	.word	0x00002d10


	//   ....[3]....
        /*0abc*/ 	.word	0x00003c10


	//   ....[4]....
        /*0ac0*/ 	.word	0x00004c30


	//   ....[5]....
        /*0ac4*/ 	.word	0x00004c70


	//   ....[6]....
        /*0ac8*/ 	.word	0x00007a30


	//   ....[7]....
        /*0acc*/ 	.word	0x00007ab0


	//   ....[8]....
        /*0ad0*/ 	.word	0x00007ae0


	//   ....[9]....
        /*0ad4*/ 	.word	0x00007b50


	//----- nvinfo : EIATTR_MAX_THREADS
	.align		4
.L_49:
        /*0ad8*/ 	.byte	0x04, 0x05
        /*0ada*/ 	.short	(.L_51 - .L_50)
.L_50:
        /*0adc*/ 	.word	0x00000100
        /*0ae0*/ 	.word	0x00000001
        /*0ae4*/ 	.word	0x00000001


	//----- nvinfo : EIATTR_CRS_STACK_SIZE
	.align		4
.L_51:
        /*0ae8*/ 	.byte	0x04, 0x1e
        /*0aea*/ 	.short	(.L_53 - .L_52)
.L_52:
        /*0aec*/ 	.word	0x00000000


	//----- nvinfo : EIATTR_CBANK_PARAM_SIZE
	.align		4
.L_53:
        /*0af0*/ 	.byte	0x03, 0x19
        /*0af2*/ 	.short	0x0800


	//----- nvinfo : EIATTR_PARAM_CBANK
	.align		4
        /*0af4*/ 	.byte	0x04, 0x0a
        /*0af6*/ 	.short	(.L_55 - .L_54)
	.align		4
.L_54:
        /*0af8*/ 	.word	index@(.nv.constant0._ZN7cutlass13device_kernelINS_4gemm6kernel13GemmUniversalIN4cute5tupleIJiiiiEEENS1_10collective13CollectiveMmaINS1_35MainloopSm100TmaUmmaWarpSpecializedILi8ELi2ELi4ENS5_IJNS4_1CILi1EEESB_SB_EEEEENS5_IJNSA_ILi128EEENSA_ILi64EEENSA_ILi32EEEEEEfNS5_IJlSB_lEEEfSI_NS4_8TiledMMAINS4_8MMA_AtomIJNS4_17SM100_MMA_TF32_SSINS_10tfloat32_tESM_fLi128ELi64ELNS4_4UMMA5MajorE0ELSO_0ELNSN_7ScaleInE0ELSP_0EEEEEENS4_6LayoutISC_NS5_IJNSA_ILi0EEEST_ST_EEEEENS5_IJNS4_10UnderscoreESW_SW_EEEEENS4_13SM90_TMA_LOADENS4_14ComposedLayoutINS4_7SwizzleILi3ELi4ELi3EEENS4_18smem_ptr_flag_bitsILi32EEENSS_INS5_IJNSA_ILi8EEESG_EEENS5_IJSG_SB_EEEEEEEvNS4_8identityESZ_S19_vS1A_EENS_8epilogue10collective18CollectiveEpilogueINS1C_23Sm100TmaWarpSpecializedILi4ELi2ELi16ELb1ELb0EEEJSH_NS5_IJNSS_ISE_SB_EENSS_INSA_ILi16EEESB_EEEEEfSI_fSI_NS1C_6fusion15FusionCallbacksIS1G_NS1L_17LinearCombinationIffffLNS_15FloatRoundStyleE2EEESH_S1K_JEEENS4_5SM1004TMEM4LOAD26SM100_TMEM_LOAD_32dp32b16xESZ_NS10_INS11_ILi2ELi4ELi3EEES14_NSS_INS5_IJS15_S1I_EEENS5_IJS1I_SB_EEEEEEENS4_39AutoVectorizingCopyWithAssumedAlignmentILi128EEENS4_14SM90_TMA_STOREES1Z_S21_S21_EEEvvEEEEvNT_6ParamsE)
        /*0afc*/ 	.short	0x0380
        /*0afe*/ 	.short	0x0800


	//----- nvinfo : EIATTR_SW_WAR
	.align		4
.L_55:
        /*0b00*/ 	.byte	0x04, 0x36
        /*0b02*/ 	.short	(.L_57 - .L_56)
.L_56:
        /*0b04*/ 	.word	0x00000008
.L_57:


//--------------------- .nv.callgraph             --------------------------
	.section	.nv.callgraph,"",@"SHT_CUDA_CALLGRAPH"
	.align	4
	.sectionentsize	8
	.align		4
        /*0000*/ 	.word	0x00000000
	.align		4
        /*0004*/ 	.word	0xffffffff
	.align		4
        /*0008*/ 	.word	index@(_ZN7cutlass13device_kernelINS_4gemm6kernel13GemmUniversalIN4cute5tupleIJiiiiEEENS1_10collective13CollectiveMmaINS1_35MainloopSm100TmaUmmaWarpSpecializedILi8ELi2ELi4ENS5_IJNS4_1CILi1EEESB_SB_EEEEENS5_IJNSA_ILi128EEENSA_ILi64EEENSA_ILi32EEEEEEfNS5_IJlSB_lEEEfSI_NS4_8TiledMMAINS4_8MMA_AtomIJNS4_17SM100_MMA_TF32_SSINS_10tfloat32_tESM_fLi128ELi64ELNS4_4UMMA5MajorE0ELSO_0ELNSN_7ScaleInE0ELSP_0EEEEEENS4_6LayoutISC_NS5_IJNSA_ILi0EEEST_ST_EEEEENS5_IJNS4_10UnderscoreESW_SW_EEEEENS4_13SM90_TMA_LOADENS4_14ComposedLayoutINS4_7SwizzleILi3ELi4ELi3EEENS4_18smem_ptr_flag_bitsILi32EEENSS_INS5_IJNSA_ILi8EEESG_EEENS5_IJSG_SB_EEEEEEEvNS4_8identityESZ_S19_vS1A_EENS_8epilogue10collective18CollectiveEpilogueINS1C_23Sm100TmaWarpSpecializedILi4ELi2ELi16ELb1ELb0EEEJSH_NS5_IJNSS_ISE_SB_EENSS_INSA_ILi16EEESB_EEEEEfSI_fSI_NS1C_6fusion15FusionCallbacksIS1G_NS1L_17LinearCombinationIffffLNS_15FloatRoundStyleE2EEESH_S1K_JEEENS4_5SM1004TMEM4LOAD26SM100_TMEM_LOAD_32dp32b16xESZ_NS10_INS11_ILi2ELi4ELi3EEES14_NSS_INS5_IJS15_S1I_EEENS5_IJS1I_SB_EEEEEEENS4_39AutoVectorizingCopyWithAssumedAlignmentILi128EEENS4_14SM90_TMA_STOREES1Z_S21_S21_EEEvvEEEEvNT_6ParamsE)
	.align		4
        /*000c*/ 	.word	index@(__assertfail)
	.align		4
        /*0010*/ 	.word	0x00000000
	.align		4
        /*0014*/ 	.word	0xfffffffe
	.align		4
        /*0018*/ 	.word	0x00000000
	.align		4
        /*001c*/ 	.word	0xfffffffd
	.align		4
        /*0020*/ 	.word	0x00000000
	.align		4
        /*0024*/ 	.word	0xfffffffc


//--------------------- .nv.constant4             --------------------------
	.section	.nv.constant4,"a",@progbits
	.align	8
	.align		8
.nv.constant4:
        /*0000*/ 	.dword	__assertfail
	.align		8
        /*0008*/ 	.dword	__unnamed_1
	.align		8
        /*0010*/ 	.dword	__unnamed_2
	.align		8
        /*0018*/ 	.dword	_ZN40_INTERNAL_dd908699_4_k_cu_088a0b9f_214054cuda3std3__45__cpo5beginE
	.align		8
        /*0020*/ 	.dword	_ZN40_INTERNAL_dd908699_4_k_cu_088a0b9f_214054cuda3std3__45__cpo3endE
	.align		8
        /*0028*/ 	.dword	_ZN40_INTERNAL_dd908699_4_k_cu_088a0b9f_214054cuda3std3__45__cpo6cbeginE
	.align		8
        /*0030*/ 	.dword	_ZN40_INTERNAL_dd908699_4_k_cu_088a0b9f_214054cuda3std3__45__cpo4cendE
	.align		8
        /*0038*/ 	.dword	_ZN40_INTERNAL_dd908699_4_k_cu_088a0b9f_214054cuda3std3__442_GLOBAL__N__dd908699_4_k_cu_088a0b9f_214056ignoreE
	.align		8
        /*0040*/ 	.dword	_ZN40_INTERNAL_dd908699_4_k_cu_088a0b9f_214054cuda3std3__419piecewise_constructE
	.align		8
        /*0048*/ 	.dword	_ZN40_INTERNAL_dd908699_4_k_cu_088a0b9f_214054cuda3std3__48in_placeE
	.align		8
        /*0050*/ 	.dword	_ZN40_INTERNAL_dd908699_4_k_cu_088a0b9f_214054cuda3std6ranges3__45__cpo4swapE
	.align		8
        /*0058*/ 	.dword	_ZN40_INTERNAL_dd908699_4_k_cu_088a0b9f_214054cuda3std6ranges3__45__cpo9iter_moveE
	.align		8
        /*0060*/ 	.dword	_ZN40_INTERNAL_dd908699_4_k_cu_088a0b9f_214054cute7productE
	.align		8
        /*0068*/ 	.dword	_ZN40_INTERNAL_dd908699_4_k_cu_088a0b9f_214054cute1_E
	.align		8
        /*0070*/ 	.dword	$str$25
	.align		8
        /*0078*/ 	.dword	$str$26
	.align		8
        /*0080*/ 	.dword	$str$27
	.align		8
        /*0088*/ 	.dword	$str$28


//--------------------- .text._ZN7cutlass13device_kernelINS_4gemm6kernel13GemmUniversalIN4cute5tupleIJiiiiEEENS1_10collective13CollectiveMmaINS1_35MainloopSm100TmaUmmaWarpSpecializedILi8ELi2ELi4ENS5_IJNS4_1CILi1EEESB_SB_EEEEENS5_IJNSA_ILi128EEENSA_ILi64EEENSA_ILi32EEEEEEfNS5_IJlSB_lEEEfSI_NS4_8TiledMMAINS4_8MMA_AtomIJNS4_17SM100_MMA_TF32_SSINS_10tfloat32_tESM_fLi128ELi64ELNS4_4UMMA5MajorE0ELSO_0ELNSN_7ScaleInE0ELSP_0EEEEEENS4_6LayoutISC_NS5_IJNSA_ILi0EEEST_ST_EEEEENS5_IJNS4_10UnderscoreESW_SW_EEEEENS4_13SM90_TMA_LOADENS4_14ComposedLayoutINS4_7SwizzleILi3ELi4ELi3EEENS4_18smem_ptr_flag_bitsILi32EEENSS_INS5_IJNSA_ILi8EEESG_EEENS5_IJSG_SB_EEEEEEEvNS4_8identityESZ_S19_vS1A_EENS_8epilogue10collective18CollectiveEpilogueINS1C_23Sm100TmaWarpSpecializedILi4ELi2ELi16ELb1ELb0EEEJSH_NS5_IJNSS_ISE_SB_EENSS_INSA_ILi16EEESB_EEEEEfSI_fSI_NS1C_6fusion15FusionCallbacksIS1G_NS1L_17LinearCombinationIffffLNS_15FloatRoundStyleE2EEESH_S1K_JEEENS4_5SM1004TMEM4LOAD26SM100_TMEM_LOAD_32dp32b16xESZ_NS10_INS11_ILi2ELi4ELi3EEES14_NSS_INS5_IJS15_S1I_EEENS5_IJS1I_SB_EEEEEEENS4_39AutoVectorizingCopyWithAssumedAlignmentILi128EEENS4_14SM90_TMA_STOREES1Z_S21_S21_EEEvvEEEEvNT_6ParamsE --------------------------
	.section	.text._ZN7cutlass13device_kernelINS_4gemm6kernel13GemmUniversalIN4cute5tupleIJiiiiEEENS1_10collective13CollectiveMmaINS1_35MainloopSm100TmaUmmaWarpSpecializedILi8ELi2ELi4ENS5_IJNS4_1CILi1EEESB_SB_EEEEENS5_IJNSA_ILi128EEENSA_ILi64EEENSA_ILi32EEEEEEfNS5_IJlSB_lEEEfSI_NS4_8TiledMMAINS4_8MMA_AtomIJNS4_17SM100_MMA_TF32_SSINS_10tfloat32_tESM_fLi128ELi64ELNS4_4UMMA5MajorE0ELSO_0ELNSN_7ScaleInE0ELSP_0EEEEEENS4_6LayoutISC_NS5_IJNSA_ILi0EEEST_ST_EEEEENS5_IJNS4_10UnderscoreESW_SW_EEEEENS4_13SM90_TMA_LOADENS4_14ComposedLayoutINS4_7SwizzleILi3ELi4ELi3EEENS4_18smem_ptr_flag_bitsILi32EEENSS_INS5_IJNSA_ILi8EEESG_EEENS5_IJSG_SB_EEEEEEEvNS4_8identityESZ_S19_vS1A_EENS_8epilogue10collective18CollectiveEpilogueINS1C_23Sm100TmaWarpSpecializedILi4ELi2ELi16ELb1ELb0EEEJSH_NS5_IJNSS_ISE_SB_EENSS_INSA_ILi16EEESB_EEEEEfSI_fSI_NS1C_6fusion15FusionCallbacksIS1G_NS1L_17LinearCombinationIffffLNS_15FloatRoundStyleE2EEESH_S1K_JEEENS4_5SM1004TMEM4LOAD26SM100_TMEM_LOAD_32dp32b16xESZ_NS10_INS11_ILi2ELi4ELi3EEES14_NSS_INS5_IJS15_S1I_EEENS5_IJS1I_SB_EEEEEEENS4_39AutoVectorizingCopyWithAssumedAlignmentILi128EEENS4_14SM90_TMA_STOREES1Z_S21_S21_EEEvvEEEEvNT_6ParamsE,"ax",@progbits
	.align	128
.text._ZN7cutlass13device_kernelINS_4gemm6kernel13GemmUniversalIN4cute5tupleIJiiiiEEENS1_10collective13CollectiveMmaINS1_35MainloopSm100TmaUmmaWarpSpecializedILi8ELi2ELi4ENS5_IJNS4_1CILi1EEESB_SB_EEEEENS5_IJNSA_ILi128EEENSA_ILi64EEENSA_ILi32EEEEEEfNS5_IJlSB_lEEEfSI_NS4_8TiledMMAINS4_8MMA_AtomIJNS4_17SM100_MMA_TF32_SSINS_10tfloat32_tESM_fLi128ELi64ELNS4_4UMMA5MajorE0ELSO_0ELNSN_7ScaleInE0ELSP_0EEEEEENS4_6LayoutISC_NS5_IJNSA_ILi0EEEST_ST_EEEEENS5_IJNS4_10UnderscoreESW_SW_EEEEENS4_13SM90_TMA_LOADENS4_14ComposedLayoutINS4_7SwizzleILi3ELi4ELi3EEENS4_18smem_ptr_flag_bitsILi32EEENSS_INS5_IJNSA_ILi8EEESG_EEENS5_IJSG_SB_EEEEEEEvNS4_8identityESZ_S19_vS1A_EENS_8epilogue10collective18CollectiveEpilogueINS1C_23Sm100TmaWarpSpecializedILi4ELi2ELi16ELb1ELb0EEEJSH_NS5_IJNSS_ISE_SB_EENSS_INSA_ILi16EEESB_EEEEEfSI_fSI_NS1C_6fusion15FusionCallbacksIS1G_NS1L_17LinearCombinationIffffLNS_15FloatRoundStyleE2EEESH_S1K_JEEENS4_5SM1004TMEM4LOAD26SM100_TMEM_LOAD_32dp32b16xESZ_NS10_INS11_ILi2ELi4ELi3EEES14_NSS_INS5_IJS15_S1I_EEENS5_IJS1I_SB_EEEEEEENS4_39AutoVectorizingCopyWithAssumedAlignmentILi128EEENS4_14SM90_TMA_STOREES1Z_S21_S21_EEEvvEEEEvNT_6ParamsE:
        .type           _ZN7cutlass13device_kernelINS_4gemm6kernel13GemmUniversalIN4cute5tupleIJiiiiEEENS1_10collective13CollectiveMmaINS1_35MainloopSm100TmaUmmaWarpSpecializedILi8ELi2ELi4ENS5_IJNS4_1CILi1EEESB_SB_EEEEENS5_IJNSA_ILi128EEENSA_ILi64EEENSA_ILi32EEEEEEfNS5_IJlSB_lEEEfSI_NS4_8TiledMMAINS4_8MMA_AtomIJNS4_17SM100_MMA_TF32_SSINS_10tfloat32_tESM_fLi128ELi64ELNS4_4UMMA5MajorE0ELSO_0ELNSN_7ScaleInE0ELSP_0EEEEEENS4_6LayoutISC_NS5_IJNSA_ILi0EEEST_ST_EEEEENS5_IJNS4_10UnderscoreESW_SW_EEEEENS4_13SM90_TMA_LOADENS4_14ComposedLayoutINS4_7SwizzleILi3ELi4ELi3EEENS4_18smem_ptr_flag_bitsILi32EEENSS_INS5_IJNSA_ILi8EEESG_EEENS5_IJSG_SB_EEEEEEEvNS4_8identityESZ_S19_vS1A_EENS_8epilogue10collective18CollectiveEpilogueINS1C_23Sm100TmaWarpSpecializedILi4ELi2ELi16ELb1ELb0EEEJSH_NS5_IJNSS_ISE_SB_EENSS_INSA_ILi16EEESB_EEEEEfSI_fSI_NS1C_6fusion15FusionCallbacksIS1G_NS1L_17LinearCombinationIffffLNS_15FloatRoundStyleE2EEESH_S1K_JEEENS4_5SM1004TMEM4LOAD26SM100_TMEM_LOAD_32dp32b16xESZ_NS10_INS11_ILi2ELi4ELi3EEES14_NSS_INS5_IJS15_S1I_EEENS5_IJS1I_SB_EEEEEEENS4_39AutoVectorizingCopyWithAssumedAlignmentILi128EEENS4_14SM90_TMA_STOREES1Z_S21_S21_EEEvvEEEEvNT_6ParamsE,@function
        .size           _ZN7cutlass13device_kernelINS_4gemm6kernel13GemmUniversalIN4cute5tupleIJiiiiEEENS1_10collective13CollectiveMmaINS1_35MainloopSm100TmaUmmaWarpSpecializedILi8ELi2ELi4ENS5_IJNS4_1CILi1EEESB_SB_EEEEENS5_IJNSA_ILi128EEENSA_ILi64EEENSA_ILi32EEEEEEfNS5_IJlSB_lEEEfSI_NS4_8TiledMMAINS4_8MMA_AtomIJNS4_17SM100_MMA_TF32_SSINS_10tfloat32_tESM_fLi128ELi64ELNS4_4UMMA5MajorE0ELSO_0ELNSN_7ScaleInE0ELSP_0EEEEEENS4_6LayoutISC_NS5_IJNSA_ILi0EEEST_ST_EEEEENS5_IJNS4_10UnderscoreESW_SW_EEEEENS4_13SM90_TMA_LOADENS4_14ComposedLayoutINS4_7SwizzleILi3ELi4ELi3EEENS4_18smem_ptr_flag_bitsILi32EEENSS_INS5_IJNSA_ILi8EEESG_EEENS5_IJSG_SB_EEEEEEEvNS4_8identityESZ_S19_vS1A_EENS_8epilogue10collective18CollectiveEpilogueINS1C_23Sm100TmaWarpSpecializedILi4ELi2ELi16ELb1ELb0EEEJSH_NS5_IJNSS_ISE_SB_EENSS_INSA_ILi16EEESB_EEEEEfSI_fSI_NS1C_6fusion15FusionCallbacksIS1G_NS1L_17LinearCombinationIffffLNS_15FloatRoundStyleE2EEESH_S1K_JEEENS4_5SM1004TMEM4LOAD26SM100_TMEM_LOAD_32dp32b16xESZ_NS10_INS11_ILi2ELi4ELi3EEES14_NSS_INS5_IJS15_S1I_EEENS5_IJS1I_SB_EEEEEEENS4_39AutoVectorizingCopyWithAssumedAlignmentILi128EEENS4_14SM90_TMA_STOREES1Z_S21_S21_EEEvvEEEEvNT_6ParamsE,(.L_x_188 - _ZN7cutlass13device_kernelINS_4gemm6kernel13GemmUniversalIN4cute5tupleIJiiiiEEENS1_10collective13CollectiveMmaINS1_35MainloopSm100TmaUmmaWarpSpecializedILi8ELi2ELi4ENS5_IJNS4_1CILi1EEESB_SB_EEEEENS5_IJNSA_ILi128EEENSA_ILi64EEENSA_ILi32EEEEEEfNS5_IJlSB_lEEEfSI_NS4_8TiledMMAINS4_8MMA_AtomIJNS4_17SM100_MMA_TF32_SSINS_10tfloat32_tESM_fLi128ELi64ELNS4_4UMMA5MajorE0ELSO_0ELNSN_7ScaleInE0ELSP_0EEEEEENS4_6LayoutISC_NS5_IJNSA_ILi0EEEST_ST_EEEEENS5_IJNS4_10UnderscoreESW_SW_EEEEENS4_13SM90_TMA_LOADENS4_14ComposedLayoutINS4_7SwizzleILi3ELi4ELi3EEENS4_18smem_ptr_flag_bitsILi32EEENSS_INS5_IJNSA_ILi8EEESG_EEENS5_IJSG_SB_EEEEEEEvNS4_8identityESZ_S19_vS1A_EENS_8epilogue10collective18CollectiveEpilogueINS1C_23Sm100TmaWarpSpecializedILi4ELi2ELi16ELb1ELb0EEEJSH_NS5_IJNSS_ISE_SB_EENSS_INSA_ILi16EEESB_EEEEEfSI_fSI_NS1C_6fusion15FusionCallbacksIS1G_NS1L_17LinearCombinationIffffLNS_15FloatRoundStyleE2EEESH_S1K_JEEENS4_5SM1004TMEM4LOAD26SM100_TMEM_LOAD_32dp32b16xESZ_NS10_INS11_ILi2ELi4ELi3EEES14_NSS_INS5_IJS15_S1I_EEENS5_IJS1I_SB_EEEEEEENS4_39AutoVectorizingCopyWithAssumedAlignmentILi128EEENS4_14SM90_TMA_STOREES1Z_S21_S21_EEEvvEEEEvNT_6ParamsE)
        .other          _ZN7cutlass13device_kernelINS_4gemm6kernel13GemmUniversalIN4cute5tupleIJiiiiEEENS1_10collective13CollectiveMmaINS1_35MainloopSm100TmaUmmaWarpSpecializedILi8ELi2ELi4ENS5_IJNS4_1CILi1EEESB_SB_EEEEENS5_IJNSA_ILi128EEENSA_ILi64EEENSA_ILi32EEEEEEfNS5_IJlSB_lEEEfSI_NS4_8TiledMMAINS4_8MMA_AtomIJNS4_17SM100_MMA_TF32_SSINS_10tfloat32_tESM_fLi128ELi64ELNS4_4UMMA5MajorE0ELSO_0ELNSN_7ScaleInE0ELSP_0EEEEEENS4_6LayoutISC_NS5_IJNSA_ILi0EEEST_ST_EEEEENS5_IJNS4_10UnderscoreESW_SW_EEEEENS4_13SM90_TMA_LOADENS4_14ComposedLayoutINS4_7SwizzleILi3ELi4ELi3EEENS4_18smem_ptr_flag_bitsILi32EEENSS_INS5_IJNSA_ILi8EEESG_EEENS5_IJSG_SB_EEEEEEEvNS4_8identityESZ_S19_vS1A_EENS_8epilogue10collective18CollectiveEpilogueINS1C_23Sm100TmaWarpSpecializedILi4ELi2ELi16ELb1ELb0EEEJSH_NS5_IJNSS_ISE_SB_EENSS_INSA_ILi16EEESB_EEEEEfSI_fSI_NS1C_6fusion15FusionCallbacksIS1G_NS1L_17LinearCombinationIffffLNS_15FloatRoundStyleE2EEESH_S1K_JEEENS4_5SM1004TMEM4LOAD26SM100_TMEM_LOAD_32dp32b16xESZ_NS10_INS11_ILi2ELi4ELi3EEES14_NSS_INS5_IJS15_S1I_EEENS5_IJS1I_SB_EEEEEEENS4_39AutoVectorizingCopyWithAssumedAlignmentILi128EEENS4_14SM90_TMA_STOREES1Z_S21_S21_EEEvvEEEEvNT_6ParamsE,@"STO_CUDA_ENTRY STV_DEFAULT"
_ZN7cutlass13device_kernelINS_4gemm6kernel13GemmUniversalIN4cute5tupleIJiiiiEEENS1_10collective13CollectiveMmaINS1_35MainloopSm100TmaUmmaWarpSpecializedILi8ELi2ELi4ENS5_IJNS4_1CILi1EEESB_SB_EEEEENS5_IJNSA_ILi128EEENSA_ILi64EEENSA_ILi32EEEEEEfNS5_IJlSB_lEEEfSI_NS4_8TiledMMAINS4_8MMA_AtomIJNS4_17SM100_MMA_TF32_SSINS_10tfloat32_tESM_fLi128ELi64ELNS4_4UMMA5MajorE0ELSO_0ELNSN_7ScaleInE0ELSP_0EEEEEENS4_6LayoutISC_NS5_IJNSA_ILi0EEEST_ST_EEEEENS5_IJNS4_10UnderscoreESW_SW_EEEEENS4_13SM90_TMA_LOADENS4_14ComposedLayoutINS4_7SwizzleILi3ELi4ELi3EEENS4_18smem_ptr_flag_bitsILi32EEENSS_INS5_IJNSA_ILi8EEESG_EEENS5_IJSG_SB_EEEEEEEvNS4_8identityESZ_S19_vS1A_EENS_8epilogue10collective18CollectiveEpilogueINS1C_23Sm100TmaWarpSpecializedILi4ELi2ELi16ELb1ELb0EEEJSH_NS5_IJNSS_ISE_SB_EENSS_INSA_ILi16EEESB_EEEEEfSI_fSI_NS1C_6fusion15FusionCallbacksIS1G_NS1L_17LinearCombinationIffffLNS_15FloatRoundStyleE2EEESH_S1K_JEEENS4_5SM1004TMEM4LOAD26SM100_TMEM_LOAD_32dp32b16xESZ_NS10_INS11_ILi2ELi4ELi3EEES14_NSS_INS5_IJS15_S1I_EEENS5_IJS1I_SB_EEEEEEENS4_39AutoVectorizingCopyWithAssumedAlignmentILi128EEENS4_14SM90_TMA_STOREES1Z_S21_S21_EEEvvEEEEvNT_6ParamsE:
[----:B------:R-:W1:Y:S01]  /*0000*/  LDC R1, c[0x0][0x37c] ;  /* 0x0000df00ff017b82 */ /* 0x000e620000000800 */
[----:B------:R-:W2:Y:S01]  /*0010*/  S2R R77, SR_TID.X ;  /* 0x00000000004d7919 */ /* 0x000ea20000002100 */
[----:B------:R-:W3:Y:S01]  /*0020*/  LDCU.64 UR4, c[0x0][0x890] ;  /* 0x00011200ff0477ac */ /* 0x000ee20008000a00 */
[----:B------:R-:W-:Y:S02]  /*0030*/  PRMT R64, RZ, 0x7610, R64 ;  /* 0x00007610ff407816 */ /* 0x000fe40000000040 */
[----:B------:R-:W-:Y:S01]  /*0040*/  ELECT P5, URZ, PT ;  /* 0x0000000000ff782f */ /* 0x000fe200038a0000 */
[----:B------:R-:W4:Y:S01]  /*0050*/  LDCU.64 UR46, c[0x0][0x358] ;  /* 0x00006b00ff2e77ac */ /* 0x000f220008000a00 */
[----:B---3--:R-:W-:-:S04]  /*0060*/  UISETP.NE.U32.AND UP0, UPT, UR4, URZ, UPT ;  /* 0x000000ff0400728c */ /* 0x008fc8000bf05070 */
[----:B------:R-:W-:Y:S01]  /*0070*/  UISETP.NE.AND.EX UP0, UPT, UR5, URZ, UPT, UP0 ;  /* 0x000000ff0500728c */ /* 0x000fe2000bf05300 */
[----:B--2---:R-:W-:-:S05]  /*0080*/  SHF.R.U32.HI R68, RZ, 0x5, R77 ;  /* 0x00000005ff447819 */ /* 0x004fca000001164d */
[----:B------:R-:W2:Y:S02]  /*0090*/  SHFL.IDX PT, R0, R68, RZ, 0x1f ;  /* 0x00001fff44007589 */ /* 0x000ea400000e0000 */
[----:B--2---:R-:W-:Y:S01]  /*00a0*/  R2UR UR8, R0 ;  /* 0x00000000000872ca */ /* 0x004fe200000e0000 */
[----:B-1--4-:R-:W-:-:S14]  /*00b0*/  BRA.U UP0, `(.L_x_0) ;  /* 0x00000001002c7547 */ /* 0x012fdc000b800000 */
[----:B------:R-:W1:Y:S02]  /*00c0*/  LDCU.64 UR6, c[0x0][0x888] ;  /* 0x00011100ff0677ac */ /* 0x000e640008000a00 */
[----:B-1----:R-:W-:-:S04]  /*00d0*/  UISETP.NE.U32.AND UP0, UPT, UR6, URZ, UPT ;  /* 0x000000ff0600728c */ /* 0x002fc8000bf05070 */
[----:B------:R-:W-:-:S09]  /*00e0*/  UISETP.NE.AND.EX UP0, UPT, UR7, URZ, UPT, UP0 ;  /* 0x000000ff0700728c */ /* 0x000fd2000bf05300 */
[----:B------:R-:W-:Y:S05]  /*00f0*/  BRA.U !UP0, `(.L_x_1) ;  /* 0x0000000108107547 */ /* 0x000fea000b800000 */
[----:B------:R-:W1:Y:S02]  /*0100*/  LDC.64 R2, c[0x0][0x888] ;  /* 0x00022200ff027b82 */ /* 0x000e640000000a00 */
[----:B-1----:R1:W5:Y:S01]  /*0110*/  LDG.E R35, desc[UR46][R2.64] ;  /* 0x0000002e02237981 */ /* 0x002362000c1e1900 */
[----:B------:R-:W-:Y:S01]  /*0120*/  HFMA2 R64, -RZ, RZ, 0, 5.9604644775390625e-08 ;  /* 0x00000001ff407431 */ /* 0x000fe200000001ff */
[----:B------:R-:W-:Y:S05]  /*0130*/  BRA `(.L_x_0) ;  /* 0x00000000000c7947 */ /* 0x000fea0003800000 */
.L_x_1:
[----:B------:R-:W1:Y:S01]  /*0140*/  LDCU UR6, c[0x0][0x880] ;  /* 0x00011000ff0677ac */ /* 0x000e620008000800 */
[----:B------:R-:W-:Y:S01]  /*0150*/  HFMA2 R64, -RZ, RZ, 0, 5.9604644775390625e-08 ;  /* 0x00000001ff407431 */ /* 0x000fe200000001ff */
[----:B-1----:R-:W-:-:S07]  /*0160*/  MOV R35, UR6 ;  /* 0x0000000600237c02 */ /* 0x002fce0008000f00 */
.L_x_0:
[----:B------:R-:W2:Y:S02]  /*0170*/  LDCU.64 UR6, c[0x0][0x8b0] ;  /* 0x00011600ff0677ac */ /* 0x000ea40008000a00 */
[----:B--2---:R-:W-:-:S04]  /*0180*/  UISETP.NE.U32.AND UP0, UPT, UR6, URZ, UPT ;  /* 0x000000ff0600728c */ /* 0x004fc8000bf05070 */
[----:B------:R-:W-:-:S09]  /*0190*/  UISETP.NE.AND.EX UP0, UPT, UR7, URZ, UPT, UP0 ;  /* 0x000000ff0700728c */ /* 0x000fd2000bf05300 */
[----:B------:R-:W-:Y:S05]  /*01a0*/  BRA.U UP0, `(.L_x_2) ;  /* 0x0000000100247547 */ /* 0x000fea000b800000 */
[----:B------:R-:W2:Y:S02]  /*01b0*/  LDCU.64 UR6, c[0x0][0x8a8] ;  /* 0x00011500ff0677ac */ /* 0x000ea40008000a00 */
[----:B--2---:R-:W-:-:S04]  /*01c0*/  UISETP.NE.U32.AND UP0, UPT, UR6, URZ, UPT ;  /* 0x000000ff0600728c */ /* 0x004fc8000bf05070 */
[----:B------:R-:W-:-:S09]  /*01d0*/  UISETP.NE.AND.EX UP0, UPT, UR7, URZ, UPT, UP0 ;  /* 0x000000ff0700728c */ /* 0x000fd2000bf05300 */
[----:B------:R-:W-:Y:S05]  /*01e0*/  BRA.U !UP0, `(.L_x_3) ;  /* 0x00000001080c7547 */ /* 0x000fea000b800000 */
[----:B-1----:R-:W1:Y:S02]  /*01f0*/  LDC.64 R2, c[0x0][0x8a8] ;  /* 0x00022a00ff027b82 */ /* 0x002e640000000a00 */
[----:B-1----:R2:W5:Y:S01]  /*0200*/  LDG.E R33, desc[UR46][R2.64] ;  /* 0x0000002e02217981 */ /* 0x002562000c1e1900 */
[----:B------:R-:W-:Y:S05]  /*0210*/  BRA `(.L_x_2) ;  /* 0x0000000000087947 */ /* 0x000fea0003800000 */
.L_x_3:
[----:B------:R-:W2:Y:S02]  /*0220*/  LDCU UR6, c[0x0][0x8a0] ;  /* 0x00011400ff0677ac */ /* 0x000ea40008000800 */
[----:B--2---:R-:W-:Y:S02]  /*0230*/  MOV R33, UR6 ;  /* 0x0000000600217c02 */ /* 0x004fe40008000f00 */
.L_x_2:
[----:B------:R-:W-:Y:S01]  /*0240*/  IMAD.U32 R0, RZ, RZ, UR8 ;  /* 0x00000008ff007e24 */ /* 0x000fe2000f8e00ff */
[----:B------:R-:W-:Y:S04]  /*0250*/  BSSY.RECONVERGENT B0, `(.L_x_4) ;  /* 0x000000c000007945 */ /* 0x000fe80003800200 */
[C---:B------:R-:W-:Y:S02]  /*0260*/  ISETP.NE.OR P1, PT, R0.reuse, 0x1, !P5 ;  /* 0x000000010000780c */ /* 0x040fe40006f25670 */
[----:B------:R-:W-:-:S11]  /*0270*/  ISETP.NE.OR P0, PT, R0, 0x3, !P5 ;  /* 0x000000030000780c */ /* 0x000fd60006f05670 */
[----:B------:R-:W-:Y:S05]  /*0280*/  @P1 BRA `(.L_x_5) ;  /* 0x0000000000201947 */ /* 0x000fea0003800000 */
[----:B------:R-:W3:Y:S02]  /*0290*/  LDCU.64 UR6, c[0x0][0x348] ;  /* 0x00006900ff0677ac */ /* 0x000ee40008000a00 */
[----:B---3--:R-:W-:Y:S02]  /*02a0*/  UIADD3 UR10, UP1, UPT, UR6, 0x80, URZ ;  /* 0x00000080060a7890 */ /* 0x008fe4000ff3e0ff */
[----:B------:R-:W-:Y:S02]  /*02b0*/  UIADD3 UR6, UP0, UPT, UR6, 0x180, URZ ;  /* 0x0000018006067890 */ /* 0x000fe4000ff1e0ff */
[----:B------:R-:W-:Y:S02]  /*02c0*/  UIADD3.X UR11, UPT, UPT, URZ, UR7, URZ, UP1, !UPT ;  /* 0x00000007ff0b7290 */ /* 0x000fe40008ffe4ff */
[----:B------:R-:W-:-:S07]  /*02d0*/  UIADD3.X UR7, UPT, UPT, URZ, UR7, URZ, UP0, !UPT ;  /* 0x00000007ff077290 */ /* 0x000fce00087fe4ff */
[----:B------:R3:W-:Y:S02]  /*02e0*/  UTMACCTL.PF [UR10] ;  /* 0x000000000a0079b9 */ /* 0x0007e40008040000 */
[----:B------:R3:W-:Y:S02]  /*02f0*/  UTMACCTL.PF [UR6] ;  /* 0x00000000060079b9 */ /* 0x0007e40008040000 */
[----:B---3--:R-:W-:Y:S01]  /*0300*/  NOP ;  /* 0x0000000000007918 */ /* 0x008fe20000000000 */
.L_x_5:
[----:B------:R-:W-:Y:S05]  /*0310*/  BSYNC.RECONVERGENT B0 ;  /* 0x0000000000007941 */ /* 0x000fea0003800200 */
.L_x_4:
[----:B------:R-:W-:Y:S04]  /*0320*/  BSSY.RECONVERGENT B0, `(.L_x_6) ;  /* 0x000000a000007945 */ /* 0x000fe80003800200 */
        /* <DEDUP_REMOVED lines=9> */
.L_x_7:
[----:B------:R-:W-:Y:S05]  /*03c0*/  BSYNC.RECONVERGENT B0 ;  /* 0x0000000000007941 */ /* 0x000fea0003800200 */
.L_x_6:
[----:B------:R-:W3:Y:S01]  /*03d0*/  LDCU.64 UR6, c[0x0][0x888] ;  /* 0x00011100ff0677ac */ /* 0x000ee20008000a00 */
[----:B------:R-:W-:Y:S02]  /*03e0*/  UISETP.EQ.U32.AND UP1, UPT, UR4, URZ, UPT ;  /* 0x000000ff0400728c */ /* 0x000fe4000bf22070 */
[----:B------:R-:W-:Y:S02]  /*03f0*/  UPLOP3.LUT UP2, UPT, UPT, UPT, UPT, 0x80, 0x8 ;  /* 0x000000000008789c */ /* 0x000fe40003f4f070 */
[----:B---3--:R-:W-:-:S04]  /*0400*/  UISETP.NE.U32.AND UP0, UPT, UR6, URZ, UPT ;  /* 0x000000ff0600728c */ /* 0x008fc8000bf05070 */
[----:B------:R-:W-:-:S04]  /*0410*/  UISETP.NE.AND.EX UP0, UPT, UR7, URZ, UPT, UP0 ;  /* 0x000000ff0700728c */ /* 0x000fc8000bf05300 */
[----:B------:R-:W-:-:S04]  /*0420*/  UISETP.EQ.OR.EX UP3, UPT, UR5, URZ, !UP0, UP1 ;  /* 0x000000ff0500728c */ /* 0x000fc8000c762710 */
[----:B------:R-:W-:-:S05]  /*0430*/  UP2UR UR50, UPR, URZ, 0x8 ;  /* 0x00000008ff327883 */ /* 0x000fca0008000000 */
[----:B------:R-:W-:Y:S07]  /*0440*/  BRA.U !UP3, `(.L_x_8) ;  /* 0x000000010b207547 */ /* 0x000fee000b800000 */
[----:B------:R-:W-:Y:S01]  /*0450*/  UISETP.NE.U32.AND UP2, UPT, UR4, URZ, UPT ;  /* 0x000000ff0400728c */ /* 0x000fe2000bf45070 */
[----:B-----5:R-:W-:Y:S01]  /*0460*/  FSETP.NEU.AND P0, PT, R35, RZ, PT ;  /* 0x000000ff2300720b */ /* 0x020fe20003f0d000 */
[----:B------:R-:W-:Y:S02]  /*0470*/  USEL UR4, URZ, 0xffffffff, UP0 ;  /* 0xffffffffff047887 */ /* 0x000fe40008000000 */
[----:B------:R-:W-:-:S10]  /*0480*/  UISETP.NE.AND.EX UP2, UPT, UR5, URZ, UPT, UP2 ;  /* 0x000000ff0500728c */ /* 0x000fd4000bf45320 */
[----:B------:R-:W-:Y:S01]  /*0490*/  VOTEU.ANY UP1, P0 ;  /* 0x0000000000ff7886 */ /* 0x000fe20000020100 */
[----:B------:R-:W-:-:S04]  /*04a0*/  @!UP2 USEL UR4, URZ, 0xffffffff, UP1 ;  /* 0xffffffffff04a887 */ /* 0x000fc80008800000 */
[----:B------:R-:W-:-:S04]  /*04b0*/  ULOP3.LUT UR4, UR4, 0x1, URZ, 0xc0, !UPT ;  /* 0x0000000104047892 */ /* 0x000fc8000f8ec0ff */
[----:B------:R-:W-:-:S11]  /*04c0*/  UISETP.NE.U32.AND UP2, UPT, UR4, 0x1, UPT ;  /* 0x000000010400788c */ /* 0x000fd6000bf45070 */
.L_x_8:
[----:B-12---:R-:W1:Y:S01]  /*04d0*/  SHFL.IDX PT, R2, R68, RZ, 0x1f ;  /* 0x00001fff44027589 */ /* 0x006e6200000e0000 */
[----:B------:R-:W-:-:S04]  /*04e0*/  UISETP.NE.AND UP1, UPT, UR8, 0x2, UPT ;  /* 0x000000020800788c */ /* 0x000fc8000bf25270 */
[----:B------:R-:W-:Y:S01]  /*04f0*/  USEL UR6, URZ, 0x1, UP1 ;  /* 0x00000001ff067887 */ /* 0x000fe20008800000 */
[----:B-1----:R-:W-:-:S13]  /*0500*/  ISETP.NE.AND P0, PT, R2, RZ, PT ;  /* 0x000000ff0200720c */ /* 0x002fda0003f05270 */
[----:B------:R-:W-:Y:S05]  /*0510*/  @P0 BRA `(.L_x_9) ;  /* 0x0000000000680947 */ /* 0x000fea0003800000 */
[----:B------:R-:W1:Y:S01]  /*0520*/  S2UR UR5, SR_CgaCtaId ;  /* 0x00000000000579c3 */ /* 0x000e620000008800 */
[----:B------:R-:W-:Y:S01]  /*0530*/  UMOV UR7, 0x400 ;  /* 0x0000040000077882 */ /* 0x000fe20000000000 */
[----:B------:R-:W-:Y:S01]  /*0540*/  UMOV UR4, 0x1 ;  /* 0x0000000100047882 */ /* 0x000fe20000000000 */
[----:B------:R-:W-:Y:S01]  /*0550*/  ELECT P0, URZ, PT ;  /* 0x0000000000ff782f */ /* 0x000fe20003800000 */
[----:B------:R-:W-:-:S04]  /*0560*/  UIADD3 UR10, UPT, UPT, -UR4, 0x100000, URZ ;  /* 0x00100000040a7890 */ /* 0x000fc8000fffe1ff */
[----:B------:R-:W-:Y:S02]  /*0570*/  USHF.L.U32 UR11, UR10, 0xb, URZ ;  /* 0x0000000b0a0b7899 */ /* 0x000fe400080006ff */
[----:B------:R-:W-:Y:S02]  /*0580*/  USHF.L.U32 UR10, UR10, 0x1, URZ ;  /* 0x000000010a0a7899 */ /* 0x000fe400080006ff */
[----:B-1----:R-:W-:Y:S01]  /*0590*/  ULEA UR5, UR5, UR7, 0x18 ;  /* 0x0000000705057291 */ /* 0x002fe2000f8ec0ff */
[----:B------:R-:W1:Y:S11]  /*05a0*/  FENCE.VIEW.ASYNC.S ;  /* 0x00000000000073c6 */ /* 0x000e760000000000 */
[----:B-1----:R1:W2:Y:S01]  /*05b0*/  SYNCS.EXCH.64 URZ, [UR5], UR10 ;  /* 0x0000000a05ff75b2 */ /* 0x0022a20008000100 */
[----:B------:R1:W3:Y:S01]  /*05c0*/  SYNCS.EXCH.64 URZ, [UR5+0x40], UR10 ;  /* 0x0000400a05ff75b2 */ /* 0x0002e20008000100 */
[----:B------:R1:W4:Y:S01]  /*05d0*/  SYNCS.EXCH.64 URZ, [UR5+0x8], UR10 ;  /* 0x0000080a05ff75b2 */ /* 0x0003220008000100 */
[----:B------:R1:W1:Y:S01]  /*05e0*/  SYNCS.EXCH.64 URZ, [UR5+0x48], UR10 ;  /* 0x0000480a05ff75b2 */ /* 0x0002620008000100 */
        /* <DEDUP_REMOVED lines=12> */
[----:B------:R-:W-:Y:S01]  /*06b0*/  NOP ;  /* 0x0000000000007918 */ /* 0x000fe20000000000 */
.L_x_9:
[----:B------:R-:W2:Y:S01]  /*06c0*/  SHFL.IDX PT, R2, R68, RZ, 0x1f ;  /* 0x00001fff44027589 */ /* 0x000ea200000e0000 */
[----:B------:R-:W-:Y:S01]  /*06d0*/  NOP ;  /* 0x0000000000007918 */ /* 0x000fe20000000000 */
[----:B--2---:R-:W-:-:S13]  /*06e0*/  ISETP.NE.AND P0, PT, R2, 0x1, PT ;  /* 0x000000010200780c */ /* 0x004fda0003f05270 */
[----:B------:R-:W-:Y:S05]  /*06f0*/  @P0 BRA `(.L_x_10) ;  /* 0x0000000000580947 */ /* 0x000fea0003800000 */
[----:B------:R-:W2:Y:S01]  /*0700*/  S2UR UR7, SR_CgaCtaId ;  /* 0x00000000000779c3 */ /* 0x000ea20000008800 */
[----:B------:R-:W-:Y:S01]  /*0710*/  UMOV UR9, 0x400 ;  /* 0x0000040000097882 */ /* 0x000fe20000000000 */
[----:B-1----:R-:W-:Y:S01]  /*0720*/  UMOV UR5, 0x20 ;  /* 0x0000002000057882 */ /* 0x002fe20000000000 */
[----:B------:R-:W-:Y:S01]  /*0730*/  UMOV UR4, 0x80 ;  /* 0x0000008000047882 */ /* 0x000fe20000000000 */
[----:B------:R-:W-:-:S04]  /*0740*/  UIADD3 UR10, UPT, UPT, -UR5, 0x100000, URZ ;  /* 0x00100000050a7890 */ /* 0x000fc8000fffe1ff */
[----:B------:R-:W-:Y:S02]  /*0750*/  USHF.L.U32 UR11, UR10, 0xb, URZ ;  /* 0x0000000b0a0b7899 */ /* 0x000fe400080006ff */
[----:B------:R-:W-:Y:S02]  /*0760*/  USHF.L.U32 UR10, UR10, 0x1, URZ ;  /* 0x000000010a0a7899 */ /* 0x000fe400080006ff */
[----:B------:R-:W-:-:S04]  /*0770*/  UIADD3 UR4, UPT, UPT, -UR4, 0x100000, URZ ;  /* 0x0010000004047890 */ /* 0x000fc8000fffe1ff */
[----:B------:R-:W-:Y:S02]  /*0780*/  USHF.L.U32 UR5, UR4, 0xb, URZ ;  /* 0x0000000b04057899 */ /* 0x000fe400080006ff */
[----:B------:R-:W-:Y:S01]  /*0790*/  USHF.L.U32 UR4, UR4, 0x1, URZ ;  /* 0x0000000104047899 */ /* 0x000fe200080006ff */
[----:B------:R-:W-:Y:S01]  /*07a0*/  ELECT P0, URZ, PT ;  /* 0x0000000000ff782f */ /* 0x000fe20003800000 */
[----:B--2---:R-:W-:Y:S01]  /*07b0*/  ULEA UR7, UR7, UR9, 0x18 ;  /* 0x0000000907077291 */ /* 0x004fe2000f8ec0ff */
[----:B------:R-:W1:Y:S11]  /*07c0*/  FENCE.VIEW.ASYNC.S ;  /* 0x00000000000073c6 */ /* 0x000e760000000000 */
[----:B-1----:R2:W1:Y:S01]  /*07d0*/  SYNCS.EXCH.64 URZ, [UR7+0x80], UR10 ;  /* 0x0000800a07ff75b2 */ /* 0x0024620008000100 */
[----:B------:R2:W1:Y:S01]  /*07e0*/  SYNCS.EXCH.64 URZ, [UR7+0xa0], UR4 ;  /* 0x0000a00407ff75b2 */ /* 0x0004620008000100 */
[----:B------:R2:W1:Y:S01]  /*07f0*/  SYNCS.EXCH.64 URZ, [UR7+0x88], UR10 ;  /* 0x0000880a07ff75b2 */ /* 0x0004620008000100 */
[----:B------:R2:W1:Y:S01]  /*0800*/  SYNCS.EXCH.64 URZ, [UR7+0xa8], UR4 ;  /* 0x0000a80407ff75b2 */ /* 0x0004620008000100 */
[----:B------:R2:W1:Y:S01]  /*0810*/  SYNCS.EXCH.64 URZ, [UR7+0x90], UR10 ;  /* 0x0000900a07ff75b2 */ /* 0x0004620008000100 */
[----:B------:R2:W1:Y:S01]  /*0820*/  SYNCS.EXCH.64 URZ, [UR7+0xb0], UR4 ;  /* 0x0000b00407ff75b2 */ /* 0x0004620008000100 */
[----:B------:R2:W1:Y:S01]  /*0830*/  SYNCS.EXCH.64 URZ, [UR7+0x98], UR10 ;  /* 0x0000980a07ff75b2 */ /* 0x0004620008000100 */
[----:B------:R2:W1:Y:S02]  /*0840*/  SYNCS.EXCH.64 URZ, [UR7+0xb8], UR4 ;  /* 0x0000b80407ff75b2 */ /* 0x0004640008000100 */
[----:B--2---:R-:W-:Y:S01]  /*0850*/  NOP ;  /* 0x0000000000007918 */ /* 0x004fe20000000000 */
.L_x_10:
[----:B------:R-:W2:Y:S01]  /*0860*/  SHFL.IDX PT, R2, R68, RZ, 0x1f ;  /* 0x00001fff44027589 */ /* 0x000ea200000e0000 */
[----:B------:R-:W-:Y:S01]  /*0870*/  NOP ;  /* 0x0000000000007918 */ /* 0x000fe20000000000 */
[----:B--2---:R-:W-:-:S13]  /*0880*/  ISETP.NE.AND P0, PT, R2, 0x3, PT ;  /* 0x000000030200780c */ /* 0x004fda0003f05270 */
[----:B------:R-:W-:Y:S05]  /*0890*/  @P0 BRA `(.L_x_11) ;  /* 0x0000000000300947 */ /* 0x000fea0003800000 */
[----:B-1----:R-:W1:Y:S01]  /*08a0*/  S2UR UR5, SR_CgaCtaId ;  /* 0x00000000000579c3 */ /* 0x002e620000008800 */
        /* <DEDUP_REMOVED lines=8> */
[----:B-1----:R2:W1:Y:S01]  /*0930*/  SYNCS.EXCH.64 URZ, [UR5+0xc0], UR10 ;  /* 0x0000c00a05ff75b2 */ /* 0x0024620008000100 */
[----:B------:R2:W1:Y:S02]  /*0940*/  SYNCS.EXCH.64 URZ, [UR5+0xc8], UR10 ;  /* 0x0000c80a05ff75b2 */ /* 0x0004640008000100 */
[----:B--2---:R-:W-:Y:S01]  /*0950*/  NOP ;  /* 0x0000000000007918 */ /* 0x004fe20000000000 */
.L_x_11:
[----:B------:R-:W2:Y:S01]  /*0960*/  SHFL.IDX PT, R2, R68, RZ, 0x1f ;  /* 0x00001fff44027589 */ /* 0x000ea200000e0000 */
[----:B------:R-:W-:Y:S01]  /*0970*/  NOP ;  /* 0x0000000000007918 */ /* 0x000fe20000000000 */
[----:B--2---:R-:W-:-:S13]  /*0980*/  ISETP.NE.AND P0, PT, R2, 0x4, PT ;  /* 0x000000040200780c */ /* 0x004fda0003f05270 */
[----:B------:R-:W-:Y:S05]  /*0990*/  @P0 BRA `(.L_x_12) ;  /* 0x00000000004c0947 */ /* 0x000fea0003800000 */
[----:B-1----:R-:W1:Y:S01]  /*09a0*/  S2UR UR5, SR_CgaCtaId ;  /* 0x00000000000579c3 */ /* 0x002e620000008800 */
[----:B------:R-:W-:Y:S01]  /*09b0*/  UMOV UR9, 0x100 ;  /* 0x0000010000097882 */ /* 0x000fe20000000000 */
[----:B------:R-:W-:Y:S01]  /*09c0*/  UMOV UR7, 0x400 ;  /* 0x0000040000077882 */ /* 0x000fe20000000000 */
[----:B------:R-:W-:Y:S01]  /*09d0*/  USEL UR9, UR9, 0xe0, UP2 ;  /* 0x000000e009097887 */ /* 0x000fe20009000000 */
[----:B------:R-:W-:Y:S01]  /*09e0*/  UMOV UR4, 0x1 ;  /* 0x0000000100047882 */ /* 0x000fe20000000000 */
[----:B------:R-:W-:Y:S01]  /*09f0*/  ELECT P0, URZ, PT ;  /* 0x0000000000ff782f */ /* 0x000fe20003800000 */
[----:B------:R-:W-:-:S04]  /*0a00*/  UIADD3 UR10, UPT, UPT, -UR4, 0x100000, URZ ;  /* 0x00100000040a7890 */ /* 0x000fc8000fffe1ff */
[----:B------:R-:W-:Y:S02]  /*0a10*/  USHF.L.U32 UR11, UR10, 0xb, URZ ;  /* 0x0000000b0a0b7899 */ /* 0x000fe400080006ff */
[----:B------:R-:W-:Y:S02]  /*0a20*/  USHF.L.U32 UR10, UR10, 0x1, URZ ;  /* 0x000000010a0a7899 */ /* 0x000fe400080006ff */
[----:B------:R-:W-:-:S04]  /*0a30*/  UIADD3 UR12, UPT, UPT, -UR9, 0x100000, URZ ;  /* 0x00100000090c7890 */ /* 0x000fc8000fffe1ff */
[----:B------:R-:W-:Y:S02]  /*0a40*/  USHF.L.U32 UR13, UR12, 0xb, URZ ;  /* 0x0000000b0c0d7899 */ /* 0x000fe400080006ff */
[----:B------:R-:W-:Y:S02]  /*0a50*/  USHF.L.U32 UR12, UR12, 0x1, URZ ;  /* 0x000000010c0c7899 */ /* 0x000fe400080006ff */
[----:B-1----:R-:W-:Y:S01]  /*0a60*/  ULEA UR5, UR5, UR7, 0x18 ;  /* 0x0000000705057291 */ /* 0x002fe2000f8ec0ff */
[----:B------:R-:W1:Y:S11]  /*0a70*/  FENCE.VIEW.ASYNC.S ;  /* 0x00000000000073c6 */ /* 0x000e760000000000 */
[----:B-1----:R2:W1:Y:S01]  /*0a80*/  SYNCS.EXCH.64 URZ, [UR5+0xd0], UR10 ;  /* 0x0000d00a05ff75b2 */ /* 0x0024620008000100 */
[----:B------:R2:W1:Y:S01]  /*0a90*/  SYNCS.EXCH.64 URZ, [UR5+0xe0], UR12 ;  /* 0x0000e00c05ff75b2 */ /* 0x0004620008000100 */
[----:B------:R2:W1:Y:S01]  /*0aa0*/  SYNCS.EXCH.64 URZ, [UR5+0xd8], UR10 ;  /* 0x0000d80a05ff75b2 */ /* 0x0004620008000100 */
[----:B------:R2:W1:Y:S02]  /*0ab0*/  SYNCS.EXCH.64 URZ, [UR5+0xe8], UR12 ;  /* 0x0000e80c05ff75b2 */ /* 0x0004640008000100 */
[----:B--2---:R-:W-:Y:S01]  /*0ac0*/  NOP ;  /* 0x0000000000007918 */ /* 0x004fe20000000000 */
.L_x_12:
        /* <DEDUP_REMOVED lines=26> */
.L_x_13:
        /* <DEDUP_REMOVED lines=18> */
.L_x_14:
[----:B-1----:R-:W1:Y:S01]  /*0d90*/  S2UR UR5, SR_CTAID.X ;  /* 0x00000000000579c3 */ /* 0x002e620000002500 */
[----:B------:R-:W-:-:S05]  /*0da0*/  CS2R.32 R63, SR_CgaSize ;  /* 0x00000000003f7805 */ /* 0x000fca0000008a00 */
[----:B------:R-:W-:-:S05]  /*0db0*/  IMAD R63, R63, -0xa0, RZ ;  /* 0xffffff603f3f7824 */ /* 0x000fca00078e02ff */
[----:B------:R-:W-:-:S14]  /*0dc0*/  R2UR UR9, R63 ;  /* 0x000000003f0972ca */ /* 0x000fdc00000e0000 */
[----:B------:R-:W2:Y:S01]  /*0dd0*/  LDCU UR9, c[0x0][UR9+0x2b0] ;  /* 0x00005600090977ac */ /* 0x000ea20008000800 */
[----:B------:R-:W-:Y:S01]  /*0de0*/  NOP ;  /* 0x0000000000007918 */ /* 0x000fe20000000000 */
[----:B------:R-:W-:-:S05]  /*0df0*/  CS2R.32 R63, SR_CgaSize ;  /* 0x00000000003f7805 */ /* 0x000fca0000008a00 */
[----:B------:R-:W-:-:S05]  /*0e00*/  IMAD R63, R63, -0xa0, RZ ;  /* 0xffffff603f3f7824 */ /* 0x000fca00078e02ff */
[----:B------:R-:W-:-:S14]  /*0e10*/  R2UR UR7, R63 ;  /* 0x000000003f0772ca */ /* 0x000fdc00000e0000 */
[----:B------:R-:W3:Y:S01]  /*0e20*/  LDCU UR7, c[0x0][UR7+0x2b4] ;  /* 0x00005680070777ac */ /* 0x000ee20008000800 */
[----:B------:R-:W4:Y:S08]  /*0e30*/  S2UR UR4, SR_CTAID.Y ;  /* 0x00000000000479c3 */ /* 0x000f300000002600 */
[----:B------:R-:W3:Y:S01]  /*0e40*/  LDC R10, c[0x0][0xb24] ;  /* 0x0002c900ff0a7b82 */ /* 0x000ee20000000800 */
[----:B-1----:R-:W-:-:S02]  /*0e50*/  I2FP.F32.U32 R63, UR5 ;  /* 0x00000005003f7c45 */ /* 0x002fc40008201000 */
[----:B------:R-:W-:-:S05]  /*0e60*/  CS2R.32 R3, SR_CgaSize ;  /* 0x0000000000037805 */ /* 0x000fca0000008a00 */
[----:B------:R-:W-:-:S06]  /*0e70*/  IMAD R3, R3, -0xa0, RZ ;  /* 0xffffff6003037824 */ /* 0x000fcc00078e02ff */
[----:B------:R-:W1:Y:S01]  /*0e80*/  LDC R3, c[0x0][R3+0x2a0] ;  /* 0x0000a80003037b82 */ /* 0x000e620000000800 */
[----:B------:R-:W-:Y:S01]  /*0e90*/  MOV R15, UR5 ;  /* 0x00000005000f7c02 */ /* 0x000fe20008000f00 */
[----:B--2---:R-:W-:Y:S01]  /*0ea0*/  FMUL R63, R63, UR9 ;  /* 0x000000093f3f7c20 */ /* 0x004fe20008400000 */
[----:B----4-:R-:W-:Y:S02]  /*0eb0*/  I2FP.F32.U32 R62, UR4 ;  /* 0x00000004003e7c45 */ /* 0x010fe40008201000 */
[----:B------:R-:W-:-:S05]  /*0ec0*/  CS2R.32 R2, SR_CgaSize ;  /* 0x0000000000027805 */ /* 0x000fca0000008a00 */
[----:B------:R-:W-:-:S06]  /*0ed0*/  IMAD R2, R2, -0xa0, RZ ;  /* 0xffffff6002027824 */ /* 0x000fcc00078e02ff */
[----:B------:R-:W2:Y:S01]  /*0ee0*/  LDC R2, c[0x0][R2+0x2a4] ;  /* 0x0000a90002027b82 */ /* 0x000ea20000000800 */
[----:B------:R-:W-:Y:S01]  /*0ef0*/  MOV R14, UR4 ;  /* 0x00000004000e7c02 */ /* 0x000fe20008000f00 */
[----:B------:R-:W4:Y:S01]  /*0f00*/  F2I.U32.TRUNC.NTZ R63, R63 ;  /* 0x0000003f003f7305 */ /* 0x000f22000020f000 */
[----:B---3--:R-:W-:-:S05]  /*0f10*/  FMUL R62, R62, UR7 ;  /* 0x000000073e3e7c20 */ /* 0x008fca0008400000 */
[----:B------:R-:W-:Y:S01]  /*0f20*/  BAR.SYNC.DEFER_BLOCKING 0x0 ;  /* 0x0000000000007b1d */ /* 0x000fe20000010000 */
[----:B------:R-:W-:-:S05]  /*0f30*/  ISETP.GE.AND P0, PT, R10, 0x1, PT ;  /* 0x000000010a00780c */ /* 0x000fca0003f06270 */
[----:B------:R-:W3:Y:S02]  /*0f40*/  F2I.U32.TRUNC.NTZ R62, R62 ;  /* 0x0000003e003e7305 */ /* 0x000ee4000020f000 */
[----:B------:R-:W2:Y:S01]  /*0f50*/  S2UR UR36, SR_CTAID.Z ;  /* 0x00000000002479c3 */ /* 0x000ea20000002700 */
[----:B----4-:R-:W-:-:S05]  /*0f60*/  IADD3 R63, PT, PT, -R63, RZ, RZ ;  /* 0x000000ff3f3f7210 */ /* 0x010fca0007ffe1ff */
[----:B-1----:R-:W-:Y:S01]  /*0f70*/  IMAD R63, R3, R63, UR5 ;  /* 0x00000005033f7e24 */ /* 0x002fe2000f8e023f */
[----:B---3--:R-:W-:-:S05]  /*0f80*/  IADD3 R62, PT, PT, -R62, RZ, RZ ;  /* 0x000000ff3e3e7210 */ /* 0x008fca0007ffe1ff */
[----:B--2---:R-:W-:Y:S01]  /*0f90*/  IMAD R62, R2, R62, UR4 ;  /* 0x00000004023e7e24 */ /* 0x004fe2000f8e023e */
[----:B------:R-:W-:Y:S06]  /*0fa0*/  @!P0 BRA `(.L_x_15) ;  /* 0x0000000000b88947 */ /* 0x000fec0003800000 */
[----:B------:R-:W1:Y:S01]  /*0fb0*/  LDC.64 R4, c[0x0][0xb18] ;  /* 0x0002c600ff047b82 */ /* 0x000e620000000a00 */
[----:B------:R-:W-:-:S07]  /*0fc0*/  ISETP.NE.AND P0, PT, R10, 0x1, PT ;  /* 0x000000010a00780c */ /* 0x000fce0003f05270 */
[----:B------:R-:W2:Y:S08]  /*0fd0*/  LDC R9, c[0x0][0xb0c] ;  /* 0x0002c300ff097b82 */ /* 0x000eb00000000800 */
[----:B------:R-:W3:Y:S08]  /*0fe0*/  LDC R12, c[0x0][0x370] ;  /* 0x0000dc00ff0c7b82 */ /* 0x000ef00000000800 */
[----:B------:R-:W4:Y:S01]  /*0ff0*/  LDC R11, c[0x0][0x374] ;  /* 0x0000dd00ff0b7b82 */ /* 0x000f220000000800 */
[----:B-1----:R-:W-:-:S07]  /*1000*/  ISETP.NE.AND P1, PT, R4, 0x1, PT ;  /* 0x000000010400780c */ /* 0x002fce0003f25270 */
[----:B------:R-:W3:Y:S01]  /*1010*/  LDC.64 R6, c[0x0][0xb10] ;  /* 0x0002c400ff067b82 */ /* 0x000ee20000000a00 */
[----:B--2---:R-:W-:-:S07]  /*1020*/  ISETP.NE.AND P2, PT, R9, 0x1, PT ;  /* 0x000000010900780c */ /* 0x004fce0003f45270 */
[----:B------:R-:W1:Y:S08]  /*1030*/  LDC R8, c[0x0][0xb20] ;  /* 0x0002c800ff087b82 */ /* 0x000e700000000800 */
[----:B------:R-:W2:Y:S01]  /*1040*/  LDC.64 R2, c[0x0][0xb28] ;  /* 0x0002ca00ff027b82 */ /* 0x000ea20000000a00 */
[----:B----4-:R-:W-:-:S04]  /*1050*/  IMAD.HI.U32 R13, R11, R5, RZ ;  /* 0x000000050b0d7227 */ /* 0x010fc800078e00ff */
[----:B------:R-:W-:-:S04]  /*1060*/  IMAD.HI.U32 R5, R14, R5, RZ ;  /* 0x000000050e057227 */ /* 0x000fc800078e00ff */
[----:B---3--:R-:W-:-:S05]  /*1070*/  IMAD.HI.U32 R16, R12, R6, RZ ;  /* 0x000000060c107227 */ /* 0x008fca00078e00ff */
[-C--:B------:R-:W-:Y:S01]  /*1080*/  @P2 SHF.R.U32.HI R12, RZ, R7.reuse, R16 ;  /* 0x00000007ff0c2219 */ /* 0x080fe20000011610 */
[----:B------:R-:W-:Y:S01]  /*1090*/  IMAD.HI.U32 R16, R15, R6, RZ ;  /* 0x000000060f107227 */ /* 0x000fe200078e00ff */
[-C--:B-1----:R-:W-:Y:S02]  /*10a0*/  @P1 SHF.R.U32.HI R11, RZ, R8.reuse, R13 ;  /* 0x00000008ff0b1219 */ /* 0x082fe4000001160d */
[----:B------:R-:W-:Y:S02]  /*10b0*/  SHF.R.U32.HI R5, RZ, R8, R5 ;  /* 0x00000008ff057219 */ /* 0x000fe40000011605 */
[----:B------:R-:W-:Y:S02]  /*10c0*/  SHF.R.U32.HI R16, RZ, R7, R16 ;  /* 0x00000007ff107219 */ /* 0x000fe40000011610 */
[----:B------:R-:W-:Y:S01]  /*10d0*/  SEL R5, R14, R5, !P1 ;  /* 0x000000050e057207 */ /* 0x000fe20004800000 */
[----:B--2---:R-:W-:Y:S01]  /*10e0*/  IMAD.HI.U32 R13, R11, R2, RZ ;  /* 0x000000020b0d7227 */ /* 0x004fe200078e00ff */
[----:B------:R-:W-:-:S03]  /*10f0*/  SEL R16, R15, R16, !P2 ;  /* 0x000000100f107207 */ /* 0x000fc60005000000 */
[----:B------:R-:W-:Y:S01]  /*1100*/  IMAD.HI.U32 R6, R12, R2, RZ ;  /* 0x000000020c067227 */ /* 0x000fe200078e00ff */
[----:B------:R-:W-:-:S04]  /*1110*/  @P0 SHF.R.U32.HI R11, RZ, R3, R13 ;  /* 0x00000003ff0b0219 */ /* 0x000fc8000001160d */
[----:B------:R-:W-:Y:S01]  /*1120*/  @P0 SHF.R.U32.HI R12, RZ, R3, R6 ;  /* 0x00000003ff0c0219 */ /* 0x000fe20000011606 */
[----:B------:R-:W-:-:S04]  /*1130*/  IMAD R11, R11, R10, RZ ;  /* 0x0000000a0b0b7224 */ /* 0x000fc800078e02ff */
[----:B------:R-:W-:Y:S01]  /*1140*/  IMAD R6, R12, R10, RZ ;  /* 0x0000000a0c067224 */ /* 0x000fe200078e02ff */
[----:B------:R-:W-:-:S04]  /*1150*/  ISETP.GE.AND P1, PT, R5, R11, PT ;  /* 0x0000000b0500720c */ /* 0x000fc80003f26270 */
[----:B------:R-:W-:Y:S01]  /*1160*/  ISETP.GE.OR P1, PT, R16, R6, P1 ;  /* 0x000000061000720c */ /* 0x000fe20000f26670 */
[----:B------:R-:W-:-:S05]  /*1170*/  IMAD.HI.U32 R6, R5, R2, RZ ;  /* 0x0000000205067227 */ /* 0x000fca00078e00ff */
[----:B------:R-:W-:-:S04]  /*1180*/  SHF.R.U32.HI R6, RZ, R3, R6 ;  /* 0x00000003ff067219 */ /* 0x000fc80000011606 */
[----:B------:R-:W-:-:S03]  /*1190*/  SEL R6, R5, R6, !P0 ;  /* 0x0000000605067207 */ /* 0x000fc60004000000 */
[----:B------:R-:W-:Y:S01]  /*11a0*/  @!P1 IMAD.HI.U32 R7, R16, R2, RZ ;  /* 0x0000000210079227 */ /* 0x000fe200078e00ff */
[----:B------:R-:W-:-:S04]  /*11b0*/  IADD3 R2, PT, PT, -R6, RZ, RZ ;  /* 0x000000ff06027210 */ /* 0x000fc80007ffe1ff */
[----:B------:R-:W-:Y:S01]  /*11c0*/  @!P1 SHF.R.U32.HI R3, RZ, R3, R7 ;  /* 0x00000003ff039219 */ /* 0x000fe20000011607 */
[----:B------:R-:W-:Y:S01]  /*11d0*/  IMAD R2, R10, R2, R5 ;  /* 0x000000020a027224 */ /* 0x000fe200078e0205 */
[----:B------:R-:W-:Y:S02]  /*11e0*/  IADD3 R7, PT, PT, -R5, RZ, RZ ;  /* 0x000000ff05077210 */ /* 0x000fe40007ffe1ff */
[----:B------:R-:W-:-:S03]  /*11f0*/  @!P1 SEL R3, R16, R3, !P0 ;  /* 0x0000000310039207 */ /* 0x000fc60004000000 */
[----:B------:R-:W-:Y:S02]  /*1200*/  IMAD R7, R4, R7, R14 ;  /* 0x0000000704077224 */ /* 0x000fe400078e020e */
[--C-:B------:R-:W-:Y:S02]  /*1210*/  @!P1 IMAD.IADD R6, R6, 0x1, -R3.reuse ;  /* 0x0000000106069824 */ /* 0x100fe400078e0a03 */
[----:B------:R-:W-:Y:S01]  /*1220*/  @!P1 IMAD R3, R2, R12, R3 ;  /* 0x0000000c02039224 */ /* 0x000fe200078e0203 */
[----:B------:R-:W-:Y:S01]  /*1230*/  IADD3 R2, PT, PT, -R16, RZ, RZ ;  /* 0x000000ff10027210 */ /* 0x000fe20007ffe1ff */
[----:B------:R-:W-:Y:S02]  /*1240*/  @!P1 IMAD R5, R6, R10, R16 ;  /* 0x0000000a06059224 */ /* 0x000fe400078e0210 */
[----:B------:R-:W-:Y:S02]  /*1250*/  @!P1 IMAD.MOV.U32 R16, RZ, RZ, R3 ;  /* 0x000000ffff109224 */ /* 0x000fe400078e0003 */
[----:B------:R-:W-:-:S02]  /*1260*/  IMAD R2, R9, R2, R15 ;  /* 0x0000000209027224 */ /* 0x000fc400078e020f */
[----:B------:R-:W-:Y:S02]  /*1270*/  IMAD R14, R5, R4, R7 ;  /* 0x00000004050e7224 */ /* 0x000fe400078e0207 */
[----:B------:R-:W-:Y:S02]  /*1280*/  IMAD R15, R16, R9, R2 ;  /* 0x00000009100f7224 */ /* 0x000fe400078e0202 */
.L_x_15:
[----:B------:R-:W1:Y:S01]  /*1290*/  LDCU UR4, c[0x0][0xb30] ;  /* 0x00016600ff0477ac */ /* 0x000e620008000800 */
[----:B------:R-:W2:Y:S08]  /*12a0*/  S2UR UR37, SR_CgaCtaId ;  /* 0x00000000002579c3 */ /* 0x000eb00000008800 */
[----:B------:R-:W3:Y:S01]  /*12b0*/  LDC R26, c[0x0][0xb24] ;  /* 0x0002c900ff1a7b82 */ /* 0x000ee20000000800 */
[----:B-1----:R-:W-:-:S09]  /*12c0*/  UISETP.NE.AND UP1, UPT, UR4, 0x1, UPT ;  /* 0x000000010400788c */ /* 0x002fd2000bf25270 */
[----:B--2---:R-:W-:Y:S05]  /*12d0*/  BRA.U UP1, `(.L_x_16) ;  /* 0x0000000101407547 */ /* 0x004fea000b800000 */
[----:B------:R-:W1:Y:S08]  /*12e0*/  LDC.64 R4, c[0x0][0xb10] ;  /* 0x0002c400ff047b82 */ /* 0x000e700000000a00 */
[----:B------:R-:W2:Y:S08]  /*12f0*/  LDC.64 R2, c[0x0][0xb18] ;  /* 0x0002c600ff027b82 */ /* 0x000eb00000000a00 */
[----:B------:R-:W4:Y:S08]  /*1300*/  LDC R6, c[0x0][0xb20] ;  /* 0x0002c800ff067b82 */ /* 0x000f300000000800 */
[----:B------:R-:W3:Y:S01]  /*1310*/  LDC R7, c[0x0][0xb0c] ;  /* 0x0002c300ff077b82 */ /* 0x000ee20000000800 */
[----:B-1----:R-:W-:-:S05]  /*1320*/  IMAD.HI.U32 R4, R15, R4, RZ ;  /* 0x000000040f047227 */ /* 0x002fca00078e00ff */
[----:B------:R-:W-:Y:S01]  /*1330*/  SHF.R.U32.HI R4, RZ, R5, R4 ;  /* 0x00000005ff047219 */ /* 0x000fe20000011604 */
[----:B--2---:R-:W-:Y:S01]  /*1340*/  IMAD.HI.U32 R3, R14, R3, RZ ;  /* 0x000000030e037227 */ /* 0x004fe200078e00ff */
[----:B------:R-:W-:-:S04]  /*1350*/  ISETP.NE.AND P0, PT, R2, 0x1, PT ;  /* 0x000000010200780c */ /* 0x000fc80003f05270 */
[----:B----4-:R-:W-:-:S04]  /*1360*/  SHF.R.U32.HI R3, RZ, R6, R3 ;  /* 0x00000006ff037219 */ /* 0x010fc80000011603 */
[----:B------:R-:W-:Y:S02]  /*1370*/  SEL R3, R14, R3, !P0 ;  /* 0x000000030e037207 */ /* 0x000fe40004000000 */
[----:B---3--:R-:W-:-:S04]  /*1380*/  ISETP.NE.AND P1, PT, R7, 0x1, PT ;  /* 0x000000010700780c */ /* 0x008fc80003f25270 */
[----:B------:R-:W-:-:S05]  /*1390*/  SEL R4, R15, R4, !P1 ;  /* 0x000000040f047207 */ /* 0x000fca0004800000 */
[----:B------:R-:W-:Y:S02]  /*13a0*/  IMAD.IADD R5, R3, 0x1, -R4 ;  /* 0x0000000103057824 */ /* 0x000fe400078e0a04 */
[----:B------:R-:W-:Y:S02]  /*13b0*/  IMAD.IADD R3, R4, 0x1, -R3 ;  /* 0x0000000104037824 */ /* 0x000fe400078e0a03 */
[----:B------:R-:W-:Y:S02]  /*13c0*/  IMAD R15, R5, R7, R15 ;  /* 0x00000007050f7224 */ /* 0x000fe400078e020f */
[----:B------:R-:W-:-:S07]  /*13d0*/  IMAD R14, R3, R2, R14 ;  /* 0x00000002030e7224 */ /* 0x000fce00078e020e */
.L_x_16:
[----:B------:R-:W-:Y:S01]  /*13e0*/  BAR.SYNC.DEFER_BLOCKING 0x0 ;  /* 0x0000000000007b1d */ /* 0x000fe20000010000 */
[----:B------:R-:W-:Y:S01]  /*13f0*/  UISETP.NE.AND UP1, UPT, UR8, 0x2, UPT ;  /* 0x000000020800788c */ /* 0x000fe2000bf25270 */
[----:B------:R-:W-:Y:S02]  /*1400*/  ISETP.NE.OR P5, PT, R0, 0x2, !P5 ;  /* 0x000000020000780c */ /* 0x000fe40006fa5670 */
[----:B------:R-:W-:-:S06]  /*1410*/  LOP3.LUT R2, R77, 0x1f, RZ, 0xc0, !PT ;  /* 0x0000001f4d027812 */ /* 0x000fcc00078ec0ff */
[----:B------:R-:W-:Y:S05]  /*1420*/  BRA.U UP1, `(.L_x_17) ;  /* 0x0000001101ec7547 */ /* 0x000fea000b800000 */
[----:B------:R-:W1:Y:S01]  /*1430*/  LDCU UR13, c[0x0][0x38c] ;  /* 0x00007180ff0d77ac */ /* 0x000e620008000800 */
[----:B------:R-:W2:Y:S01]  /*1440*/  LDC R8, c[0x0][0x370] ;  /* 0x0000dc00ff087b82 */ /* 0x000ea20000000800 */
[----:B------:R-:W-:Y:S01]  /*1450*/  PLOP3.LUT P1, PT, PT, PT, UP2, 0x80, 0x8 ;  /* 0x000000000008781c */ /* 0x000fe20003f2f028 */
[----:B------:R-:W-:Y:S01]  /*1460*/  IMAD.MOV.U32 R17, RZ, RZ, 0x1 ;  /* 0x00000001ff117424 */ /* 0x000fe200078e00ff */
[----:B------:R-:W-:Y:S01]  /*1470*/  ISETP.EQ.OR P4, PT, R2, RZ, P5 ;  /* 0x000000ff0200720c */ /* 0x000fe20002f82670 */
[----:B------:R-:W-:Y:S01]  /*1480*/  IMAD.MOV.U32 R16, RZ, RZ, RZ ;  /* 0x000000ffff107224 */ /* 0x000fe200078e00ff */
[----:B------:R-:W-:Y:S02]  /*1490*/  PLOP3.LUT P1, PT, P1, PT, PT, 0x8, 0x80 ;  /* 0x000000000080781c */ /* 0x000fe40000f2e170 */
[----:B------:R-:W-:Y:S01]  /*14a0*/  CS2R R12, SRZ ;  /* 0x00000000000c7805 */ /* 0x000fe2000001ff00 */
[----:B------:R-:W-:Y:S01]  /*14b0*/  IMAD.MOV.U32 R11, RZ, RZ, 0x1 ;  /* 0x00000001ff0b7424 */ /* 0x000fe200078e00ff */
[----:B------:R-:W4:Y:S01]  /*14c0*/  LDC R0, c[0x0][0x374] ;  /* 0x0000dd00ff007b82 */ /* 0x000f220000000800 */
[----:B------:R-:W2:Y:S01]  /*14d0*/  LDCU.64 UR22, c[0x0][0x348] ;  /* 0x00006900ff1677ac */ /* 0x000ea20008000a00 */
[----:B------:R-:W-:Y:S01]  /*14e0*/  UMOV UR6, URZ ;  /* 0x000000ff00067c82 */ /* 0x000fe20008000000 */
[----:B-1----:R-:W-:-:S04]  /*14f0*/  UIADD3 UR5, UPT, UPT, UR13, 0x1f, URZ ;  /* 0x0000001f0d057890 */ /* 0x002fc8000fffe0ff */
[----:B------:R-:W-:-:S04]  /*1500*/  USHF.R.S32.HI UR4, URZ, 0x1f, UR5 ;  /* 0x0000001fff047899 */ /* 0x000fc80008011405 */
[----:B------:R-:W-:-:S04]  /*1510*/  ULEA.HI UR4, UR4, UR5, URZ, 0x5 ;  /* 0x0000000504047291 */ /* 0x000fc8000f8f28ff */
[----:B------:R-:W-:Y:S02]  /*1520*/  USHF.R.S32.HI UR15, URZ, 0x5, UR4 ;  /* 0x00000005ff0f7899 */ /* 0x000fe40008011404 */
[----:B------:R-:W-:Y:S02]  /*1530*/  UIADD3 UR4, UPT, UPT, UR13, -0x1, URZ ;  /* 0xffffffff0d047890 */ /* 0x000fe4000fffe0ff */
[----:B------:R-:W-:Y:S02]  /*1540*/  UISETP.LT.U32.AND UP0, UPT, UR15, 0x8, UPT ;  /* 0x000000080f00788c */ /* 0x000fe4000bf01070 */
[----:B------:R-:W-:Y:S02]  /*1550*/  UISETP.GE.U32.AND UP1, UPT, UR4, -0x3f, UPT ;  /* 0xffffffc10400788c */ /* 0x000fe4000bf26070 */
[----:B------:R-:W-:Y:S02]  /*1560*/  USEL UR14, UR15, 0x8, UP0 ;  /* 0x000000080f0e7887 */ /* 0x000fe40008000000 */
[----:B------:R-:W-:-:S02]  /*1570*/  UIADD3 UR13, UPT, UPT, UR13, 0x3e, URZ ;  /* 0x0000003e0d0d7890 */ /* 0x000fc4000fffe0ff */
[----:B------:R-:W-:Y:S02]  /*1580*/  UIADD3 UR5, UPT, UPT, UR14, -0x1, URZ ;  /* 0xffffffff0e057890 */ /* 0x000fe4000fffe0ff */
[----:B------:R-:W-:-:S03]  /*1590*/  UIADD3 UR7, UPT, UPT, UR15, -UR14, URZ ;  /* 0x8000000e0f077290 */ /* 0x000fc6000fffe0ff */
[----:B------:R-:W-:-:S04]  /*15a0*/  @UP1 UIADD3 UR5, UPT, UPT, UR14, URZ, URZ ;  /* 0x000000ff0e051290 */ /* 0x000fc8000fffe0ff */
[----:B--2---:R-:W-:-:S12]  /*15b0*/  UIADD3 UR5, UPT, UPT, UR5, 0x1, URZ ;  /* 0x0000000105057890 */ /* 0x004fd8000fffe0ff */
.L_x_35:
[----:B------:R-:W-:Y:S01]  /*15c0*/  UISETP.NE.AND UP0, UPT, UR37, URZ, UPT ;  /* 0x000000ff2500728c */ /* 0x000fe2000bf05270 */
[----:B------:R-:W1:Y:S08]  /*15d0*/  S2UR UR37, SR_CgaCtaId ;  /* 0x00000000002579c3 */ /* 0x000e700000008800 */
[----:B------:R-:W-:Y:S05]  /*15e0*/  BRA.U UP0, `(.L_x_18) ;  /* 0x0000000100347547 */ /* 0x000fea000b800000 */
[----:B------:R-:W2:Y:S01]  /*15f0*/  S2R R2, SR_CgaCtaId ;  /* 0x0000000000027919 */ /* 0x000ea20000008800 */
[----:B------:R-:W-:-:S04]  /*1600*/  MOV R3, 0x400 ;  /* 0x0000040000037802 */ /* 0x000fc80000000f00 */
[----:B--2---:R-:W-:Y:S02]  /*1610*/  LEA R2, R2, R3, 0x18 ;  /* 0x0000000302027211 */ /* 0x004fe400078ec0ff */
[----:B------:R-:W-:-:S03]  /*1620*/  SHF.L.U32 R3, R11, 0x1f, RZ ;  /* 0x0000001f0b037819 */ /* 0x000fc600000006ff */
[----:B------:R-:W-:-:S04]  /*1630*/  IMAD R2, R12, 0x8, R2 ;  /* 0x000000080c027824 */ /* 0x000fc800078e0202 */
[----:B------:R-:W2:Y:S02]  /*1640*/  SYNCS.PHASECHK.TRANS64.TRYWAIT P0, [R2+URZ+0x140], R3 ;  /* 0x00014003020075a7 */ /* 0x000ea400080011ff */
[----:B--2---:R-:W-:Y:S05]  /*1650*/  @!P0 BRA `(.L_x_19) ;  /* 0x0000006400408947 */ /* 0x004fea0003800000 */
.L_x_135:
[----:B------:R-:W-:Y:S01]  /*1660*/  VIADD R12, R12, 0x1 ;  /* 0x000000010c0c7836 */ /* 0x000fe20000000000 */
[----:B------:R2:W-:Y:S04]  /*1670*/  SYNCS.ARRIVE.TRANS64.A1T0 RZ, [R2+URZ+0x130], RZ ;  /* 0x000130ff02ff79a7 */ /* 0x0005e800081000ff */
[----:B------:R-:W-:-:S04]  /*1680*/  ISETP.NE.AND P0, PT, R12, 0x2, PT ;  /* 0x000000020c00780c */ /* 0x000fc80003f05270 */
[----:B------:R-:W-:Y:S02]  /*1690*/  SEL R12, R12, RZ, P0 ;  /* 0x000000ff0c0c7207 */ /* 0x000fe40000000000 */
[----:B--2---:R-:W-:-:S04]  /*16a0*/  SEL R2, RZ, 0x1, P0 ;  /* 0x00000001ff027807 */ /* 0x004fc80000000000 */
[----:B------:R-:W-:-:S07]  /*16b0*/  LOP3.LUT R11, R11, R2, RZ, 0x3c, !PT ;  /* 0x000000020b0b7212 */ /* 0x000fce00078e3cff */
.L_x_18:
[----:B------:R-:W-:Y:S01]  /*16c0*/  UMOV UR4, 0x400 ;  /* 0x0000040000047882 */ /* 0x000fe20000000000 */
[----:B------:R-:W-:Y:S01]  /*16d0*/  SHF.L.U32 R2, R17, 0x1f, RZ ;  /* 0x0000001f11027819 */ /* 0x000fe200000006ff */
[----:B-1----:R-:W-:Y:S01]  /*16e0*/  ULEA UR4, UR37, UR4, 0x18 ;  /* 0x0000000425047291 */ /* 0x002fe2000f8ec0ff */
[----:B------:R-:W-:Y:S01]  /*16f0*/  R2UR UR35, R15 ;  /* 0x000000000f2372ca */ /* 0x000fe200000e0000 */
[----:B------:R-:W-:Y:S01]  /*1700*/  UISETP.GE.U32.AND UP0, UPT, UR13, 0x3f, UPT ;  /* 0x0000003f0d00788c */ /* 0x000fe2000bf06070 */
[----:B------:R-:W-:Y:S01]  /*1710*/  R2UR UR11, R14 ;  /* 0x000000000e0b72ca */ /* 0x000fe200000e0000 */
[----:B------:R-:W-:Y:S01]  /*1720*/  ULEA UR8, UR6, UR4, 0x3 ;  /* 0x0000000406087291 */ /* 0x000fe2000f8e18ff */
[----:B------:R-:W-:-:S08]  /*1730*/  UMOV UR24, URZ ;  /* 0x000000ff00187c82 */ /* 0x000fd00008000000 */
[----:B------:R1:W2:Y:S01]  /*1740*/  SYNCS.PHASECHK.TRANS64.TRYWAIT P0, [UR8+0x40], R2 ;  /* 0x00004002ff0075a7 */ /* 0x0002a20008001108 */
[----:B------:R-:W-:Y:S02]  /*1750*/  USHF.L.U32 UR35, UR35, 0x7, URZ ;  /* 0x0000000723237899 */ /* 0x000fe400080006ff */
[----:B------:R-:W-:Y:S01]  /*1760*/  USHF.L.U32 UR11, UR11, 0x6, URZ ;  /* 0x000000060b0b7899 */ /* 0x000fe200080006ff */
[----:B------:R-:W-:Y:S11]  /*1770*/  BRA.U !UP0, `(.L_x_20) ;  /* 0x0000000108a87547 */ /* 0x000ff6000b800000 */
[----:B------:R-:W-:Y:S01]  /*1780*/  UMOV UR16, URZ ;  /* 0x000000ff00107c82 */ /* 0x000fe20008000000 */
[----:B------:R-:W-:-:S05]  /*1790*/  UMOV UR17, UR6 ;  /* 0x0000000600117c82 */ /* 0x000fca0008000000 */
.L_x_25:
[----:B-1----:R-:W-:Y:S01]  /*17a0*/  ULEA UR33, UR17, UR4, 0x3 ;  /* 0x0000000411217291 */ /* 0x002fe2000f8e18ff */
[----:B--2---:R-:W-:Y:S01]  /*17b0*/  @!P5 MOV R3, 0x6000 ;  /* 0x000060000003d802 */ /* 0x004fe20000000f00 */
[----:B--2---:R-:W-:Y:S10]  /*17c0*/  @P0 BRA `(.L_x_21) ;  /* 0x00000000000c0947 */ /* 0x004ff40003800000 */
[----:B------:R-:W-:-:S04]  /*17d0*/  SHF.L.U32 R4, R17, 0x1f, RZ ;  /* 0x0000001f11047819 */ /* 0x000fc800000006ff */
[----:B------:R-:W2:Y:S02]  /*17e0*/  SYNCS.PHASECHK.TRANS64.TRYWAIT P0, [UR33+0x40], R4 ;  /* 0x00004004ff0075a7 */ /* 0x000ea40008001121 */
[----:B--2---:R-:W-:Y:S05]  /*17f0*/  @!P0 BRA `(.L_x_22) ;  /* 0x0000006000ec8947 */ /* 0x004fea0003800000 */
.L_x_21:
[----:B------:R2:W-:Y:S01]  /*1800*/  @!P5 SYNCS.ARRIVE.TRANS64 RZ, [UR33], R3 ;  /* 0x00000003ffffd9a7 */ /* 0x0005e20008000021 */
[----:B------:R-:W-:Y:S04]  /*1810*/  BSSY.RECONVERGENT B0, `(.L_x_23) ;  /* 0x0000003000007945 */ /* 0x000fe80003800200 */
[----:B------:R-:W-:Y:S05]  /*1820*/  @P4 BRA `(.L_x_24) ;  /* 0x0000000000044947 */ /* 0x000fea0003800000 */
[----:B------:R-:W-:Y:S05]  /*1830*/  BPT.TRAP 0x1 ;  /* 0x000000040000795c */ /* 0x000fea0000300000 */
.L_x_24:
[----:B------:R-:W-:Y:S05]  /*1840*/  BSYNC.RECONVERGENT B0 ;  /* 0x0000000000007941 */ /* 0x000fea0003800200 */
.L_x_23:
[----:B------:R-:W-:Y:S02]  /*1850*/  UIADD3 UR6, UPT, UPT, UR17, 0x1, URZ ;  /* 0x0000000111067890 */ /* 0x000fe4000fffe0ff */
[----:B------:R-:W-:Y:S02]  /*1860*/  ULEA UR32, UR17, UR4, 0xe ;  /* 0x0000000411207291 */ /* 0x000fe4000f8e70ff */
[----:B------:R-:W-:Y:S02]  /*1870*/  UISETP.NE.AND UP0, UPT, UR6, 0x8, UPT ;  /* 0x000000080600788c */ /* 0x000fe4000bf05270 */
[----:B------:R-:W-:Y:S02]  /*1880*/  UIADD3 UR26, UP1, UPT, UR22, 0x80, URZ ;  /* 0x00000080161a7890 */ /* 0x000fe4000ff3e0ff */
[----:B------:R-:W-:Y:S02]  /*1890*/  USEL UR9, URZ, 0x1, UP0 ;  /* 0x00000001ff097887 */ /* 0x000fe40008000000 */
[----:B------:R-:W-:-:S02]  /*18a0*/  USEL UR6, UR6, URZ, UP0 ;  /* 0x000000ff06067287 */ /* 0x000fc40008000000 */
[----:B------:R-:W-:Y:S02]  /*18b0*/  UIADD3 UR20, UP0, UPT, UR22, 0x180, URZ ;  /* 0x0000018016147890 */ /* 0x000fe4000ff1e0ff */
[----:B------:R-:W-:Y:S01]  /*18c0*/  ULEA UR8, UR6, UR4, 0x3 ;  /* 0x0000000406087291 */ /* 0x000fe2000f8e18ff */
[----:B------:R-:W-:Y:S01]  /*18d0*/  LOP3.LUT R17, R17, UR9, RZ, 0x3c, !PT ;  /* 0x0000000911117c12 */ /* 0x000fe2000f8e3cff */
[----:B------:R-:W-:Y:S02]  /*18e0*/  USHF.L.U32 UR34, UR16, 0x5, URZ ;  /* 0x0000000510227899 */ /* 0x000fe400080006ff */
[----:B------:R-:W-:Y:S01]  /*18f0*/  UIADD3.X UR27, UPT, UPT, URZ, UR23, URZ, UP1, !UPT ;  /* 0x00000017ff1b7290 */ /* 0x000fe20008ffe4ff */
[----:B-1----:R-:W-:Y:S01]  /*1900*/  SHF.L.U32 R2, R17, 0x1f, RZ ;  /* 0x0000001f11027819 */ /* 0x002fe200000006ff */
[----:B------:R-:W-:Y:S02]  /*1910*/  UIADD3 UR32, UPT, UPT, UR32, 0x8400, URZ ;  /* 0x0000840020207890 */ /* 0x000fe4000fffe0ff */
[----:B------:R-:W-:Y:S01]  /*1920*/  UIADD3.X UR21, UPT, UPT, URZ, UR23, URZ, UP0, !UPT ;  /* 0x00000017ff157290 */ /* 0x000fe200087fe4ff */
[----:B------:R1:W1:Y:S01]  /*1930*/  SYNCS.PHASECHK.TRANS64.TRYWAIT P0, [UR8+0x40], R2 ;  /* 0x00004002ff0075a7 */ /* 0x0002620008001108 */
[----:B------:R-:W-:Y:S01]  /*1940*/  ULEA UR8, UR17, UR4, 0xd ;  /* 0x0000000411087291 */ /* 0x000fe2000f8e68ff */
[----:B------:R-:W-:Y:S01]  /*1950*/  UMOV UR18, 0x0 ;  /* 0x0000000000127882 */ /* 0x000fe20000000000 */
[----:B------:R-:W-:-:S02]  /*1960*/  UMOV UR19, 0x10000000 ;  /* 0x1000000000137882 */ /* 0x000fc40000000000 */
[----:B------:R-:W-:Y:S01]  /*1970*/  UIADD3 UR8, UPT, UPT, UR8, 0x28400, URZ ;  /* 0x0002840008087890 */ /* 0x000fe2000fffe0ff */
[----:B------:R1:W-:Y:S01]  /*1980*/  UTMALDG.3D [UR32], [UR26], desc[UR18] ;  /* 0x000012201a0075b4 */ /* 0x0003e20008011000 */
[----:B------:R-:W-:Y:S01]  /*1990*/  UMOV UR12, UR36 ;  /* 0x00000024000c7c82 */ /* 0x000fe20008000000 */
[----:B------:R-:W-:Y:S01]  /*19a0*/  UMOV UR9, UR33 ;  /* 0x0000002100097c82 */ /* 0x000fe20008000000 */
[----:B------:R-:W-:Y:S01]  /*19b0*/  UMOV UR10, UR34 ;  /* 0x00000022000a7c82 */ /* 0x000fe20008000000 */
[----:B------:R-:W-:Y:S01]  /*19c0*/  UIADD3 UR16, UPT, UPT, UR16, 0x1, URZ ;  /* 0x0000000110107890 */ /* 0x000fe2000fffe0ff */
[----:B------:R-:W-:Y:S01]  /*19d0*/  UMOV UR24, UR5 ;  /* 0x0000000500187c82 */ /* 0x000fe20008000000 */
[----:B------:R-:W-:Y:S02]  /*19e0*/  UMOV UR17, UR6 ;  /* 0x0000000600117c82 */ /* 0x000fe40008000000 */
[----:B------:R1:W-:Y:S01]  /*19f0*/  UTMALDG.3D [UR8], [UR20], desc[UR18] ;  /* 0x00001208140075b4 */ /* 0x0003e20008011000 */
[----:B------:R-:W-:-:S09]  /*1a00*/  UISETP.NE.AND UP0, UPT, UR16, UR5, UPT ;  /* 0x000000051000728c */ /* 0x000fd2000bf05270 */
[----:B------:R-:W-:Y:S05]  /*1a10*/  BRA.U UP0, `(.L_x_25) ;  /* 0xfffffffd00607547 */ /* 0x000fea000b83ffff */
.L_x_20:
[----:B-1----:R-:W-:Y:S01]  /*1a20*/  ULEA UR8, UR6, UR4, 0x3 ;  /* 0x0000000406087291 */ /* 0x002fe2000f8e18ff */
[----:B------:R-:W-:Y:S01]  /*1a30*/  SHF.L.U32 R2, R17, 0x1f, RZ ;  /* 0x0000001f11027819 */ /* 0x000fe200000006ff */
[----:B------:R-:W-:Y:S01]  /*1a40*/  @!P1 SYNCS.ARRIVE.TRANS64.A1T0 RZ, [UR4+0xc8], RZ ;  /* 0x0000c8ffffff99a7 */ /* 0x000fe20008100004 */
[----:B------:R-:W-:-:S06]  /*1a50*/  UISETP.GT.AND UP0, UPT, UR15, UR14, UPT ;  /* 0x0000000e0f00728c */ /* 0x000fcc000bf04270 */
[----:B--2---:R1:W2:Y:S03]  /*1a60*/  SYNCS.PHASECHK.TRANS64.TRYWAIT P0, [UR8+0x40], R2 ;  /* 0x00004002ff0075a7 */ /* 0x0042a60008001108 */
[----:B------:R-:W-:Y:S05]  /*1a70*/  BRA.U !UP0, `(.L_x_26) ;  /* 0x0000000108ac7547 */ /* 0x000fea000b800000 */
[----:B------:R-:W-:Y:S01]  /*1a80*/  UIADD3 UR21, UPT, UPT, UR7, UR24, URZ ;  /* 0x0000001807157290 */ /* 0x000fe2000fffe0ff */
[----:B------:R-:W-:-:S11]  /*1a90*/  UMOV UR25, UR6 ;  /* 0x0000000600197c82 */ /* 0x000fd60008000000 */
.L_x_31:
[----:B-1----:R-:W-:Y:S01]  /*1aa0*/  ULEA UR17, UR25, UR4, 0x3 ;  /* 0x0000000419117291 */ /* 0x002fe2000f8e18ff */
[----:B--2---:R-:W-:Y:S01]  /*1ab0*/  @!P5 MOV R3, 0x6000 ;  /* 0x000060000003d802 */ /* 0x004fe20000000f00 */
[----:B--2---:R-:W-:Y:S10]  /*1ac0*/  @P0 BRA `(.L_x_27) ;  /* 0x00000000000c0947 */ /* 0x004ff40003800000 */
[----:B------:R-:W-:-:S04]  /*1ad0*/  SHF.L.U32 R4, R17, 0x1f, RZ ;  /* 0x0000001f11047819 */ /* 0x000fc800000006ff */
[----:B------:R-:W2:Y:S02]  /*1ae0*/  SYNCS.PHASECHK.TRANS64.TRYWAIT P0, [UR17+0x40], R4 ;  /* 0x00004004ff0075a7 */ /* 0x000ea40008001111 */
[----:B--2---:R-:W-:Y:S05]  /*1af0*/  @!P0 BRA `(.L_x_28) ;  /* 0x0000006000448947 */ /* 0x004fea0003800000 */
.L_x_27:
[----:B------:R2:W-:Y:S01]  /*1b00*/  @!P5 SYNCS.ARRIVE.TRANS64 RZ, [UR17], R3 ;  /* 0x00000003ffffd9a7 */ /* 0x0005e20008000011 */
[----:B------:R-:W-:Y:S04]  /*1b10*/  BSSY.RECONVERGENT B0, `(.L_x_29) ;  /* 0x0000003000007945 */ /* 0x000fe80003800200 */
[----:B------:R-:W-:Y:S05]  /*1b20*/  @P4 BRA `(.L_x_30) ;  /* 0x0000000000044947 */ /* 0x000fea0003800000 */
[----:B------:R-:W-:Y:S05]  /*1b30*/  BPT.TRAP 0x1 ;  /* 0x000000040000795c */ /* 0x000fea0000300000 */
.L_x_30:
[----:B------:R-:W-:Y:S05]  /*1b40*/  BSYNC.RECONVERGENT B0 ;  /* 0x0000000000007941 */ /* 0x000fea0003800200 */
.L_x_29:
        /* <DEDUP_REMOVED lines=10> */
[----:B------:R-:W-:Y:S01]  /*1bf0*/  UIADD3 UR16, UPT, UPT, UR16, 0x8400, URZ ;  /* 0x0000840010107890 */ /* 0x000fe2000fffe0ff */
[----:B-1----:R-:W-:Y:S01]  /*1c00*/  SHF.L.U32 R2, R17, 0x1f, RZ ;  /* 0x0000001f11027819 */ /* 0x002fe200000006ff */
[----:B------:R-:W-:Y:S02]  /*1c10*/  UIADD3.X UR31, UPT, UPT, URZ, UR23, URZ, UP1, !UPT ;  /* 0x00000017ff1f7290 */ /* 0x000fe40008ffe4ff */
[----:B------:R-:W-:Y:S01]  /*1c20*/  UIADD3.X UR29, UPT, UPT, URZ, UR23, URZ, UP0, !UPT ;  /* 0x00000017ff1d7290 */ /* 0x000fe200087fe4ff */
[----:B------:R1:W1:Y:S01]  /*1c30*/  SYNCS.PHASECHK.TRANS64.TRYWAIT P0, [UR8+0x40], R2 ;  /* 0x00004002ff0075a7 */ /* 0x0002620008001108 */
[----:B------:R-:W-:Y:S01]  /*1c40*/  ULEA UR8, UR25, UR4, 0xd ;  /* 0x0000000419087291 */ /* 0x000fe2000f8e68ff */
[----:B------:R-:W-:Y:S01]  /*1c50*/  UMOV UR26, 0x0 ;  /* 0x00000000001a7882 */ /* 0x000fe20000000000 */
[----:B------:R-:W-:-:S02]  /*1c60*/  UMOV UR27, 0x10000000 ;  /* 0x10000000001b7882 */ /* 0x000fc40000000000 */
[----:B------:R-:W-:Y:S01]  /*1c70*/  UIADD3 UR8, UPT, UPT, UR8, 0x28400, URZ ;  /* 0x0002840008087890 */ /* 0x000fe2000fffe0ff */
[----:B------:R-:W-:Y:S01]  /*1c80*/  UMOV UR19, UR35 ;  /* 0x0000002300137c82 */ /* 0x000fe20008000000 */
[----:B------:R-:W-:Y:S01]  /*1c90*/  UMOV UR20, UR36 ;  /* 0x0000002400147c82 */ /* 0x000fe20008000000 */
[----:B------:R-:W-:Y:S01]  /*1ca0*/  UMOV UR12, UR36 ;  /* 0x00000024000c7c82 */ /* 0x000fe20008000000 */
[----:B------:R-:W-:Y:S01]  /*1cb0*/  UMOV UR9, UR17 ;  /* 0x0000001100097c82 */ /* 0x000fe20008000000 */
[----:B------:R-:W-:Y:S01]  /*1cc0*/  UMOV UR10, UR18 ;  /* 0x00000012000a7c82 */ /* 0x000fe20008000000 */
[----:B------:R1:W-:Y:S01]  /*1cd0*/  UTMALDG.3D [UR16], [UR30], desc[UR26] ;  /* 0x00001a101e0075b4 */ /* 0x0003e20008011000 */
[----:B------:R-:W-:Y:S01]  /*1ce0*/  UIADD3 UR24, UPT, UPT, UR24, 0x1, URZ ;  /* 0x0000000118187890 */ /* 0x000fe2000fffe0ff */
[----:B------:R-:W-:-:S03]  /*1cf0*/  UMOV UR25, UR6 ;  /* 0x0000000600197c82 */ /* 0x000fc60008000000 */
[----:B------:R-:W-:Y:S01]  /*1d00*/  UISETP.NE.AND UP0, UPT, UR24, UR21, UPT ;  /* 0x000000151800728c */ /* 0x000fe2000bf05270 */
[----:B------:R1:W-:Y:S08]  /*1d10*/  UTMALDG.3D [UR8], [UR28], desc[UR26] ;  /* 0x00001a081c0075b4 */ /* 0x0003f00008011000 */
[----:B------:R-:W-:Y:S05]  /*1d20*/  BRA.U UP0, `(.L_x_31) ;  /* 0xfffffffd005c7547 */ /* 0x000fea000b83ffff */
.L_x_26:
[C---:B-1----:R-:W-:Y:S01]  /*1d30*/  LEA R2, R16.reuse, UR4, 0x3 ;  /* 0x0000000410027c11 */ /* 0x042fe2000f8e18ff */
[----:B------:R-:W-:Y:S01]  /*1d40*/  NOP ;  /* 0x0000000000007918 */ /* 0x000fe20000000000 */
[----:B--2---:R-:W-:Y:S02]  /*1d50*/  SHF.L.U32 R3, R13, 0x1f, RZ ;  /* 0x0000001f0d037819 */ /* 0x004fe400000006ff */
[----:B------:R-:W-:Y:S02]  /*1d60*/  LEA R4, R16, UR4, 0x4 ;  /* 0x0000000410047c11 */ /* 0x000fe4000f8e20ff */
[----:B------:R-:W1:Y:S02]  /*1d70*/  SYNCS.PHASECHK.TRANS64.TRYWAIT P0, [R2+URZ+0xd0], R3 ;  /* 0x0000d003020075a7 */ /* 0x000e6400080011ff */
[----:B-1----:R-:W-:Y:S05]  /*1d80*/  @!P0 BRA `(.L_x_32) ;  /* 0x0000005c00b88947 */ /* 0x002fea0003800000 */
.L_x_138:
[----:B------:R-:W2:Y:S01]  /*1d90*/  LDS.128 R4, [R4+0x160] ;  /* 0x0001600004047984 */ /* 0x000ea20000000c00 */
[----:B---3--:R-:W-:Y:S01]  /*1da0*/  ISETP.GE.AND P0, PT, R26, 0x1, PT ;  /* 0x000000011a00780c */ /* 0x008fe20003f06270 */
[----:B-1----:R-:W-:Y:S01]  /*1db0*/  VIADD R2, R2, 0xe0 ;  /* 0x000000e002027836 */ /* 0x002fe20000000000 */
[----:B------:R-:W-:Y:S01]  /*1dc0*/  @!PT LDS RZ, [RZ] ;  /* 0x00000000fffff984 */ /* 0x000fe20000000800 */
[----:B------:R-:W-:Y:S01]  /*1dd0*/  @!PT LDS RZ, [RZ] ;  /* 0x00000000fffff984 */ /* 0x000fe20000000800 */
[----:B------:R-:W-:Y:S01]  /*1de0*/  @!PT LDS RZ, [RZ] ;  /* 0x00000000fffff984 */ /* 0x000fe20000000800 */
[----:B------:R-:W-:Y:S01]  /*1df0*/  @!PT LDS RZ, [RZ] ;  /* 0x00000000fffff984 */ /* 0x000fe20000000800 */
[----:B------:R1:W-:Y:S06]  /*1e00*/  MEMBAR.ALL.CTA ;  /* 0x0000000000007992 */ /* 0x0003ec0000008000 */
[----:B-1----:R-:W1:Y:S01]  /*1e10*/  FENCE.VIEW.ASYNC.S ;  /* 0x00000000000073c6 */ /* 0x002e620000000000 */
[----:B------:R-:W-:-:S04]  /*1e20*/  PRMT R2, RZ, 0x654, R2 ;  /* 0x00000654ff027816 */ /* 0x000fc80000000002 */
[----:B-1----:R1:W-:Y:S01]  /*1e30*/  SYNCS.ARRIVE.TRANS64.RED.A1T0 RZ, [R2+URZ], RZ ;  /* 0x000000ff02ff79a7 */ /* 0x0023e200081004ff */
[----:B--2---:R-:W-:-:S13]  /*1e40*/  LOP3.LUT P2, RZ, R6, 0x1, RZ, 0xc0, !PT ;  /* 0x0000000106ff7812 */ /* 0x004fda000784c0ff */
[----:B------:R-:W-:Y:S01]  /*1e50*/  @P2 SHF.R.U32.HI R3, RZ, 0x10, R5 ;  /* 0x00000010ff032819 */ /* 0x000fe20000011605 */
[----:B------:R-:W-:Y:S01]  /*1e60*/  VOTEU.ANY UP0, P2 ;  /* 0x0000000000ff7886 */ /* 0x000fe20001000100 */
[----:B------:R-:W-:Y:S02]  /*1e70*/  @P2 MOV R10, R4 ;  /* 0x00000004000a2202 */ /* 0x000fe40000000f00 */
[----:B------:R-:W-:Y:S02]  /*1e80*/  @P2 R2UR.BROADCAST UR8, R3 ;  /* 0x00000000030822ca */ /* 0x000fe400008e0000 */
[----:B------:R-:W-:-:S11]  /*1e90*/  @P2 LOP3.LUT R9, R5, 0xffff, RZ, 0xc0, !PT ;  /* 0x0000ffff05092812 */ /* 0x000fd600078ec0ff */
[----:B------:R-:W-:Y:S01]  /*1ea0*/  @UP0 UMOV UR36, UR8 ;  /* 0x0000000800240c82 */ /* 0x000fe20008000000 */
[----:B-1----:R-:W-:Y:S05]  /*1eb0*/  @!P0 BRA `(.L_x_33) ;  /* 0x0000000000b88947 */ /* 0x002fea0003800000 */
[----:B------:R-:W4:Y:S01]  /*1ec0*/  LDC.64 R4, c[0x0][0xb18] ;  /* 0x0002c600ff047b82 */ /* 0x000f220000000a00 */
[----:B------:R-:W-:-:S07]  /*1ed0*/  ISETP.NE.AND P3, PT, R26, 0x1, PT ;  /* 0x000000011a00780c */ /* 0x000fce0003f65270 */
[----:B------:R-:W1:Y:S08]  /*1ee0*/  LDC.64 R6, c[0x0][0xb10] ;  /* 0x0002c400ff067b82 */ /* 0x000e700000000a00 */
[----:B------:R-:W2:Y:S08]  /*1ef0*/  LDC R14, c[0x0][0xb20] ;  /* 0x0002c800ff0e7b82 */ /* 0x000eb00000000800 */
[----:B------:R-:W3:Y:S01]  /*1f00*/  LDC R15, c[0x0][0xb0c] ;  /* 0x0002c300ff0f7b82 */ /* 0x000ee20000000800 */
[----:B----4-:R-:W-:Y:S01]  /*1f10*/  IMAD.HI.U32 R19, R0, R5, RZ ;  /* 0x0000000500137227 */ /* 0x010fe200078e00ff */
[----:B------:R-:W-:-:S03]  /*1f20*/  ISETP.NE.AND P0, PT, R4, 0x1, PT ;  /* 0x000000010400780c */ /* 0x000fc60003f05270 */
[----:B------:R-:W-:-:S03]  /*1f30*/  IMAD.HI.U32 R5, R9, R5, RZ ;  /* 0x0000000509057227 */ /* 0x000fc600078e00ff */
[----:B------:R-:W4:Y:S01]  /*1f40*/  LDC.64 R2, c[0x0][0xb28] ;  /* 0x0002ca00ff027b82 */ /* 0x000f220000000a00 */
[----:B-1----:R-:W-:-:S04]  /*1f50*/  IMAD.HI.U32 R20, R8, R6, RZ ;  /* 0x0000000608147227 */ /* 0x002fc800078e00ff */
[----:B------:R-:W-:Y:S01]  /*1f60*/  IMAD.HI.U32 R21, R10, R6, RZ ;  /* 0x000000060a157227 */ /* 0x000fe200078e00ff */
[----:B------:R-:W-:Y:S02]  /*1f70*/  SHF.R.U32.HI R20, RZ, R7, R20 ;  /* 0x00000007ff147219 */ /* 0x000fe40000011614 */
[-C--:B--2---:R-:W-:Y:S02]  /*1f80*/  SHF.R.U32.HI R19, RZ, R14.reuse, R19 ;  /* 0x0000000eff137219 */ /* 0x084fe40000011613 */
[----:B------:R-:W-:Y:S02]  /*1f90*/  SHF.R.U32.HI R5, RZ, R14, R5 ;  /* 0x0000000eff057219 */ /* 0x000fe40000011605 */
[----:B------:R-:W-:Y:S02]  /*1fa0*/  SEL R19, R0, R19, !P0 ;  /* 0x0000001300137207 */ /* 0x000fe40004000000 */
[----:B------:R-:W-:Y:S02]  /*1fb0*/  SHF.R.U32.HI R21, RZ, R7, R21 ;  /* 0x00000007ff157219 */ /* 0x000fe40000011615 */
[----:B---3--:R-:W-:-:S02]  /*1fc0*/  ISETP.NE.AND P1, PT, R15, 0x1, PT ;  /* 0x000000010f00780c */ /* 0x008fc40003f25270 */
[----:B------:R-:W-:Y:S02]  /*1fd0*/  SEL R5, R9, R5, !P0 ;  /* 0x0000000509057207 */ /* 0x000fe40004000000 */
[----:B------:R-:W-:Y:S02]  /*1fe0*/  SEL R20, R8, R20, !P1 ;  /* 0x0000001408147207 */ /* 0x000fe40004800000 */
[----:B------:R-:W-:Y:S01]  /*1ff0*/  SEL R21, R10, R21, !P1 ;  /* 0x000000150a157207 */ /* 0x000fe20004800000 */
[----:B----4-:R-:W-:-:S04]  /*2000*/  IMAD.HI.U32 R18, R19, R2, RZ ;  /* 0x0000000213127227 */ /* 0x010fc800078e00ff */
        /* <DEDUP_REMOVED lines=10> */
[----:B------:R-:W-:-:S04]  /*20b0*/  @!P0 IMAD.HI.U32 R7, R21, R2, RZ ;  /* 0x0000000215078227 */ /* 0x000fc800078e00ff */
[----:B------:R-:W-:Y:S01]  /*20c0*/  IMAD.MOV R2, RZ, RZ, -R6 ;  /* 0x000000ffff027224 */ /* 0x000fe200078e0a06 */
[----:B------:R-:W-:Y:S02]  /*20d0*/  @!P0 SHF.R.U32.HI R3, RZ, R3, R7 ;  /* 0x00000003ff038219 */ /* 0x000fe40000011607 */
[----:B------:R-:W-:Y:S01]  /*20e0*/  IADD3 R7, PT, PT, -R5, RZ, RZ ;  /* 0x000000ff05077210 */ /* 0x000fe20007ffe1ff */
[----:B------:R-:W-:Y:S01]  /*20f0*/  IMAD R2, R26, R2, R5 ;  /* 0x000000021a027224 */ /* 0x000fe200078e0205 */
        /* <DEDUP_REMOVED lines=10> */
.L_x_33:
[----:B------:R-:W1:Y:S02]  /*21a0*/  LDCU UR8, c[0x0][0xb30] ;  /* 0x00016600ff0877ac */ /* 0x000e640008000800 */
[----:B-1----:R-:W-:-:S09]  /*21b0*/  UISETP.NE.AND UP0, UPT, UR8, 0x1, UPT ;  /* 0x000000010800788c */ /* 0x002fd2000bf05270 */
[----:B------:R-:W-:Y:S05]  /*21c0*/  BRA.U UP0, `(.L_x_34) ;  /* 0x0000000100407547 */ /* 0x000fea000b800000 */
[----:B------:R-:W1:Y:S08]  /*21d0*/  LDC.64 R4, c[0x0][0xb10] ;  /* 0x0002c400ff047b82 */ /* 0x000e700000000a00 */
[----:B------:R-:W2:Y:S08]  /*21e0*/  LDC.64 R2, c[0x0][0xb18] ;  /* 0x0002c600ff027b82 */ /* 0x000eb00000000a00 */
[----:B------:R-:W3:Y:S08]  /*21f0*/  LDC R6, c[0x0][0xb20] ;  /* 0x0002c800ff067b82 */ /* 0x000ef00000000800 */
[----:B------:R-:W4:Y:S01]  /*2200*/  LDC R7, c[0x0][0xb0c] ;  /* 0x0002c300ff077b82 */ /* 0x000f220000000800 */
[----:B-1----:R-:W-:-:S05]  /*2210*/  IMAD.HI.U32 R4, R10, R4, RZ ;  /* 0x000000040a047227 */ /* 0x002fca00078e00ff */
[----:B------:R-:W-:Y:S01]  /*2220*/  SHF.R.U32.HI R4, RZ, R5, R4 ;  /* 0x00000005ff047219 */ /* 0x000fe20000011604 */
[----:B--2---:R-:W-:Y:S01]  /*2230*/  IMAD.HI.U32 R3, R9, R3, RZ ;  /* 0x0000000309037227 */ /* 0x004fe200078e00ff */
[----:B------:R-:W-:-:S04]  /*2240*/  ISETP.NE.AND P0, PT, R2, 0x1, PT ;  /* 0x000000010200780c */ /* 0x000fc80003f05270 */
[----:B---3--:R-:W-:-:S04]  /*2250*/  SHF.R.U32.HI R3, RZ, R6, R3 ;  /* 0x00000006ff037219 */ /* 0x008fc80000011603 */
[----:B------:R-:W-:Y:S02]  /*2260*/  SEL R3, R9, R3, !P0 ;  /* 0x0000000309037207 */ /* 0x000fe40004000000 */
[----:B----4-:R-:W-:-:S04]  /*2270*/  ISETP.NE.AND P1, PT, R7, 0x1, PT ;  /* 0x000000010700780c */ /* 0x010fc80003f25270 */
[----:B------:R-:W-:-:S05]  /*2280*/  SEL R4, R10, R4, !P1 ;  /* 0x000000040a047207 */ /* 0x000fca0004800000 */
[----:B------:R-:W-:Y:S02]  /*2290*/  IMAD.IADD R5, R3, 0x1, -R4 ;  /* 0x0000000103057824 */ /* 0x000fe400078e0a04 */
[----:B------:R-:W-:Y:S02]  /*22a0*/  IMAD.IADD R3, R4, 0x1, -R3 ;  /* 0x0000000104037824 */ /* 0x000fe400078e0a03 */
[----:B------:R-:W-:Y:S02]  /*22b0*/  IMAD R10, R5, R7, R10 ;  /* 0x00000007050a7224 */ /* 0x000fe400078e020a */
[----:B------:R-:W-:-:S07]  /*22c0*/  IMAD R9, R3, R2, R9 ;  /* 0x0000000203097224 */ /* 0x000fce00078e0209 */
.L_x_34:
[----:B------:R-:W-:Y:S01]  /*22d0*/  VIADD R16, R16, 0x1 ;  /* 0x0000000110107836 */ /* 0x000fe20000000000 */
[----:B------:R-:W-:Y:S01]  /*22e0*/  PLOP3.LUT P1, PT, PT, PT, PT, 0x80, 0x8 ;  /* 0x000000000008781c */ /* 0x000fe20003f2f070 */
[----:B------:R-:W-:Y:S02]  /*22f0*/  IMAD.IADD R15, R10, 0x1, R63 ;  /* 0x000000010a0f7824 */ /* 0x000fe400078e023f */
[----:B------:R-:W-:Y:S01]  /*2300*/  IMAD.IADD R14, R9, 0x1, R62 ;  /* 0x00000001090e7824 */ /* 0x000fe200078e023e */
[----:B------:R-:W-:-:S04]  /*2310*/  ISETP.NE.AND P0, PT, R16, 0x2, PT ;  /* 0x000000021000780c */ /* 0x000fc80003f05270 */
[----:B------:R-:W-:Y:S02]  /*2320*/  SEL R2, RZ, 0x1, P0 ;  /* 0x00000001ff027807 */ /* 0x000fe40000000000 */
[----:B------:R-:W-:Y:S02]  /*2330*/  SEL R16, R16, RZ, P0 ;  /* 0x000000ff10107207 */ /* 0x000fe40000000000 */
[----:B------:R-:W-:Y:S01]  /*2340*/  LOP3.LUT R13, R13, R2, RZ, 0x3c, !PT ;  /* 0x000000020d0d7212 */ /* 0x000fe200078e3cff */
[----:B------:R-:W-:Y:S06]  /*2350*/  @P2 BRA `(.L_x_35) ;  /* 0xfffffff000982947 */ /* 0x000fec000383ffff */
[----:B------:R-:W-:Y:S01]  /*2360*/  UIADD3 UR4, UPT, UPT, UR4, 0x40, URZ ;  /* 0x0000004004047890 */ /* 0x000fe2000fffe0ff */
[----:B------:R-:W-:-:S03]  /*2370*/  SHF.L.U32 R2, R17, 0x1f, RZ ;  /* 0x0000001f11027819 */ /* 0x000fc600000006ff */
[----:B------:R-:W-:-:S09]  /*2380*/  ULEA UR5, UR6, UR4, 0x3 ;  /* 0x0000000406057291 */ /* 0x000fd2000f8e18ff */
[----:B------:R-:W1:Y:S02]  /*2390*/  SYNCS.PHASECHK.TRANS64.TRYWAIT P0, [UR5], R2 ;  /* 0x00000002ff0075a7 */ /* 0x000e640008001105 */
[----:B-1----:R-:W-:Y:S05]  /*23a0*/  @!P0 BRA `(.L_x_36) ;  /* 0x0000005800448947 */ /* 0x002fea0003800000 */
.L_x_140:
[----:B------:R-:W-:-:S04]  /*23b0*/  UIADD3 UR6, UPT, UPT, UR6, 0x1, URZ ;  /* 0x0000000106067890 */ /* 0x000fc8000fffe0ff */
[----:B------:R-:W-:-:S04]  /*23c0*/  UISETP.NE.AND UP0, UPT, UR6, 0x8, UPT ;  /* 0x000000080600788c */ /* 0x000fc8000bf05270 */
[----:B------:R-:W-:Y:S02]  /*23d0*/  USEL UR7, URZ, 0x1, UP0 ;  /* 0x00000001ff077887 */ /* 0x000fe40008000000 */
[----:B------:R-:W-:-:S04]  /*23e0*/  USEL UR6, UR6, URZ, UP0 ;  /* 0x000000ff06067287 */ /* 0x000fc80008000000 */
[----:B------:R-:W-:Y:S01]  /*23f0*/  ULEA UR5, UR6, UR4, 0x3 ;  /* 0x0000000406057291 */ /* 0x000fe2000f8e18ff */
[----:B-1----:R-:W-:-:S04]  /*2400*/  LOP3.LUT R2, R17, UR7, RZ, 0x3c, !PT ;  /* 0x0000000711027c12 */ /* 0x002fc8000f8e3cff */
[----:B------:R-:W-:-:S04]  /*2410*/  SHF.L.U32 R3, R2, 0x1f, RZ ;  /* 0x0000001f02037819 */ /* 0x000fc800000006ff */
[----:B------:R-:W1:Y:S02]  /*2420*/  SYNCS.PHASECHK.TRANS64.TRYWAIT P0, [UR5], R3 ;  /* 0x00000003ff0075a7 */ /* 0x000e640008001105 */
[----:B-1----:R-:W-:Y:S05]  /*2430*/  @!P0 BRA `(.L_x_37) ;  /* 0x0000005800388947 */ /* 0x002fea0003800000 */
.L_x_142:
[----:B------:R-:W-:-:S04]  /*2440*/  UIADD3 UR6, UPT, UPT, UR6, 0x1, URZ ;  /* 0x0000000106067890 */ /* 0x000fc8000fffe0ff */
[----:B------:R-:W-:-:S04]  /*2450*/  UISETP.NE.AND UP0, UPT, UR6, 0x8, UPT ;  /* 0x000000080600788c */ /* 0x000fc8000bf05270 */
[----:B------:R-:W-:Y:S02]  /*2460*/  USEL UR7, URZ, 0x1, UP0 ;  /* 0x00000001ff077887 */ /* 0x000fe40008000000 */
[----:B------:R-:W-:-:S04]  /*2470*/  USEL UR6, UR6, URZ, UP0 ;  /* 0x000000ff06067287 */ /* 0x000fc80008000000 */
[----:B------:R-:W-:Y:S01]  /*2480*/  ULEA UR5, UR6, UR4, 0x3 ;  /* 0x0000000406057291 */ /* 0x000fe2000f8e18ff */
[----:B------:R-:W-:-:S04]  /*2490*/  LOP3.LUT R2, R2, UR7, RZ, 0x3c, !PT ;  /* 0x0000000702027c12 */ /* 0x000fc8000f8e3cff */
[----:B-1----:R-:W-:-:S04]  /*24a0*/  SHF.L.U32 R3, R2, 0x1f, RZ ;  /* 0x0000001f02037819 */ /* 0x002fc800000006ff */
[----:B------:R-:W1:Y:S02]  /*24b0*/  SYNCS.PHASECHK.TRANS64.TRYWAIT P0, [UR5], R3 ;  /* 0x00000003ff0075a7 */ /* 0x000e640008001105 */
[----:B-1----:R-:W-:Y:S05]  /*24c0*/  @!P0 BRA `(.L_x_38) ;  /* 0x00000058002c8947 */ /* 0x002fea0003800000 */
.L_x_144:
        /* <DEDUP_REMOVED lines=9> */
.L_x_146:
        /* <DEDUP_REMOVED lines=9> */
.L_x_148:
        /* <DEDUP_REMOVED lines=9> */
.L_x_150:
        /* <DEDUP_REMOVED lines=9> */
.L_x_152:
[----:B------:R-:W-:-:S04]  /*2710*/  UIADD3 UR6, UPT, UPT, UR6, 0x1, URZ ;  /* 0x0000000106067890 */ /* 0x000fc8000fffe0ff */
[----:B------:R-:W-:-:S04]  /*2720*/  UISETP.NE.AND UP0, UPT, UR6, 0x8, UPT ;  /* 0x000000080600788c */ /* 0x000fc8000bf05270 */
[----:B------:R-:W-:Y:S02]  /*2730*/  USEL UR5, URZ, 0x1, UP0 ;  /* 0x00000001ff057887 */ /* 0x000fe40008000000 */
[----:B------:R-:W-:-:S04]  /*2740*/  USEL UR6, UR6, URZ, UP0 ;  /* 0x000000ff06067287 */ /* 0x000fc80008000000 */
[----:B------:R-:W-:Y:S01]  /*2750*/  ULEA UR6, UR6, UR4, 0x3 ;  /* 0x0000000406067291 */ /* 0x000fe2000f8e18ff */
[----:B------:R-:W-:-:S04]  /*2760*/  LOP3.LUT R2, R2, UR5, RZ, 0x3c, !PT ;  /* 0x0000000502027c12 */ /* 0x000fc8000f8e3cff */
[----:B------:R-:W-:Y:S01]  /*2770*/  SHF.L.U32 R2, R2, 0x1f, RZ ;  /* 0x0000001f02027819 */ /* 0x000fe200000006ff */
[----:B-1--4-:R-:W-:-:S07]  /*2780*/  IMAD.U32 R0, RZ, RZ, UR6 ;  /* 0x00000006ff007e24 */ /* 0x012fce000f8e00ff */
.L_x_43:
[----:B-1----:R1:W2:Y:S02]  /*2790*/  SYNCS.PHASECHK.TRANS64.TRYWAIT P0, [R0+URZ], R2 ;  /* 0x00000002000075a7 */ /* 0x0022a400080011ff */
[----:B--2---:R-:W-:Y:S05]  /*27a0*/  @!P0 NANOSLEEP.SYNCS 0x989680 ;  /* 0x009896800000895d */ /* 0x004fea0003900000 */
[----:B------:R-:W2:Y:S02]  /*27b0*/  @!P0 SYNCS.PHASECHK.TRANS64 P0, [R0+URZ], R2 ;  /* 0x00000002000085a7 */ /* 0x000ea400080010ff */
[----:B--2---:R-:W-:Y:S05]  /*27c0*/  @P0 EXIT ;  /* 0x000000000000094d */ /* 0x004fea0003800000 */
[----:B------:R-:W-:Y:S05]  /*27d0*/  BRA `(.L_x_43) ;  /* 0xfffffffc00ec7947 */ /* 0x000fea000383ffff */
.L_x_17:
[----:B------:R-:W-:-:S04]  /*27e0*/  UISETP.NE.AND UP1, UPT, UR37, URZ, UPT ;  /* 0x000000ff2500728c */ /* 0x000fc8000bf25270 */
[----:B------:R-:W-:-:S09]  /*27f0*/  UISETP.NE.OR UP1, UPT, UR8, 0x1, UP1 ;  /* 0x000000010800788c */ /* 0x000fd20008f25670 */
[----:B------:R-:W-:Y:S05]  /*2800*/  BRA.U UP1, `(.L_x_44) ;  /* 0x0000000501487547 */ /* 0x000fea000b800000 */
[----:B------:R-:W-:Y:S01]  /*2810*/  ISETP.NE.AND P2, PT, R2, RZ, PT ;  /* 0x000000ff0200720c */ /* 0x000fe20003f45270 */
[----:B------:R-:W-:Y:S01]  /*2820*/  IMAD.MOV.U32 R12, RZ, RZ, 0x1 ;  /* 0x00000001ff0c7424 */ /* 0x000fe200078e00ff */
[----:B------:R-:W-:Y:S02]  /*2830*/  CS2R R10, SRZ ;  /* 0x00000000000a7805 */ /* 0x000fe4000001ff00 */
[----:B------:R-:W-:Y:S01]  /*2840*/  CS2R R8, SRZ ;  /* 0x0000000000087805 */ /* 0x000fe2000001ff00 */
[----:B------:R-:W-:Y:S01]  /*2850*/  UMOV UR4, 0x400 ;  /* 0x0000040000047882 */ /* 0x000fe20000000000 */
[----:B------:R-:W-:Y:S01]  /*2860*/  UMOV UR6, URZ ;  /* 0x000000ff00067c82 */ /* 0x000fe20008000000 */
[----:B------:R-:W-:-:S12]  /*2870*/  ULEA UR37, UR37, UR4, 0x18 ;  /* 0x0000000425257291 */ /* 0x000fd8000f8ec0ff */
.L_x_48:
[----:B------:R-:W-:Y:S02]  /*2880*/  LEA R0, R8, UR37, 0x3 ;  /* 0x0000002508007c11 */ /* 0x000fe4000f8e18ff */
[----:B------:R-:W-:-:S03]  /*2890*/  SHF.L.U32 R4, R9, 0x1f, RZ ;  /* 0x0000001f09047819 */ /* 0x000fc600000006ff */
[----:B------:R-:W-:Y:S01]  /*28a0*/  VIADD R5, R0, 0x140 ;  /* 0x0000014000057836 */ /* 0x000fe20000000000 */
[----:B------:R-:W1:Y:S02]  /*28b0*/  SYNCS.PHASECHK.TRANS64.TRYWAIT P0, [R0+URZ+0x130], R4 ;  /* 0x00013004000075a7 */ /* 0x000e6400080011ff */
[----:B-1----:R-:W-:Y:S05]  /*28c0*/  @!P0 BRA `(.L_x_45) ;  /* 0x0000005400a48947 */ /* 0x002fea0003800000 */
.L_x_153:
[----:B------:R-:W-:Y:S01]  /*28d0*/  ULEA UR5, UR6, UR37, 0x3 ;  /* 0x0000002506057291 */ /* 0x000fe2000f8e18ff */
[----:B-1----:R-:W-:Y:S01]  /*28e0*/  PRMT R0, RZ, 0x654, R5 ;  /* 0x00000654ff007816 */ /* 0x002fe20000000005 */
[----:B------:R-:W-:Y:S01]  /*28f0*/  @!P2 IMAD.MOV.U32 R4, RZ, RZ, 0x10 ;  /* 0x00000010ff04a424 */ /* 0x000fe200078e00ff */
[----:B------:R-:W-:Y:S01]  /*2900*/  SHF.L.U32 R5, R12, 0x1f, RZ ;  /* 0x0000001f0c057819 */ /* 0x000fe200000006ff */
[----:B------:R-:W-:Y:S01]  /*2910*/  UIADD3 UR4, UPT, UPT, UR5, 0xd0, URZ ;  /* 0x000000d005047890 */ /* 0x000fe2000fffe0ff */
[----:B------:R1:W-:Y:S05]  /*2920*/  SYNCS.ARRIVE.TRANS64.RED.A1T0 RZ, [R0+URZ], RZ ;  /* 0x000000ff00ff79a7 */ /* 0x0003ea00081004ff */
[----:B------:R-:W-:Y:S01]  /*2930*/  IMAD.U32 R6, RZ, RZ, UR4 ;  /* 0x00000004ff067e24 */ /* 0x000fe2000f8e00ff */
[----:B------:R-:W2:Y:S04]  /*2940*/  SYNCS.PHASECHK.TRANS64.TRYWAIT P0, [UR5+0xe0], R5 ;  /* 0x0000e005ff0075a7 */ /* 0x000ea80008001105 */
[----:B------:R-:W-:Y:S01]  /*2950*/  PRMT R6, R2, 0x654, R6 ;  /* 0x0000065402067816 */ /* 0x000fe20000000006 */
[----:B-12---:R-:W-:Y:S06]  /*2960*/  @!P0 BRA `(.L_x_46) ;  /* 0x0000005400908947 */ /* 0x006fec0003800000 */
.L_x_155:
[----:B------:R-:W-:Y:S01]  /*2970*/  ULEA UR4, UR6, UR37, 0x4 ;  /* 0x0000002506047291 */ /* 0x000fe2000f8e20ff */
[----:B------:R-:W-:Y:S01]  /*2980*/  SEL R3, R6, R3, !P2 ;  /* 0x0000000306037207 */ /* 0x000fe20005000000 */
[----:B------:R-:W-:Y:S01]  /*2990*/  UIADD3 UR5, UPT, UPT, UR5, 0xd0, URZ ;  /* 0x000000d005057890 */ /* 0x000fe2000fffe0ff */
[----:B-1----:R-:W-:Y:S01]  /*29a0*/  LEA R0, R11, UR37, 0x3 ;  /* 0x000000250b007c11 */ /* 0x002fe2000f8e18ff */
[----:B------:R-:W-:Y:S01]  /*29b0*/  UIADD3 UR4, UPT, UPT, UR4, 0x160, URZ ;  /* 0x0000016004047890 */ /* 0x000fe2000fffe0ff */
[----:B------:R1:W-:Y:S01]  /*29c0*/  @!P2 SYNCS.ARRIVE.TRANS64.RED RZ, [R3+URZ], R4 ;  /* 0x0000000403ffa9a7 */ /* 0x0003e200080004ff */
[----:B------:R-:W-:Y:S01]  /*29d0*/  UIADD3 UR6, UPT, UPT, UR6, 0x1, URZ ;  /* 0x0000000106067890 */ /* 0x000fe2000fffe0ff */
[----:B------:R-:W-:-:S03]  /*29e0*/  VIADD R8, R8, 0x1 ;  /* 0x0000000108087836 */ /* 0x000fc60000000000 */
[----:B------:R-:W-:Y:S02]  /*29f0*/  UISETP.NE.AND UP0, UPT, UR6, 0x2, UPT ;  /* 0x000000020600788c */ /* 0x000fe4000bf05270 */
[----:B------:R-:W-:Y:S01]  /*2a00*/  ISETP.NE.AND P0, PT, R8, 0x2, PT ;  /* 0x000000020800780c */ /* 0x000fe20003f05270 */
[----:B------:R-:W-:Y:S06]  /*2a10*/  UGETNEXTWORKID.BROADCAST [UR4], [UR5] ;  /* 0x00000000040073ca */ /* 0x000fec0008000100 */
[----:B------:R-:W-:Y:S02]  /*2a20*/  USEL UR4, URZ, 0x1, UP0 ;  /* 0x00000001ff047887 */ /* 0x000fe40008000000 */
[----:B------:R-:W-:-:S04]  /*2a30*/  USEL UR6, UR6, URZ, UP0 ;  /* 0x000000ff06067287 */ /* 0x000fc80008000000 */
[----:B------:R-:W-:Y:S02]  /*2a40*/  LOP3.LUT R12, R12, UR4, RZ, 0x3c, !PT ;  /* 0x000000040c0c7c12 */ /* 0x000fe4000f8e3cff */
[----:B-1----:R-:W-:-:S04]  /*2a50*/  SHF.L.U32 R4, R10, 0x1f, RZ ;  /* 0x0000001f0a047819 */ /* 0x002fc800000006ff */
[----:B------:R-:W1:Y:S02]  /*2a60*/  SYNCS.PHASECHK.TRANS64.TRYWAIT P1, [R0+URZ+0xd0], R4 ;  /* 0x0000d004000075a7 */ /* 0x000e6400080211ff */
[----:B-1----:R-:W-:Y:S05]  /*2a70*/  @!P1 BRA `(.L_x_47) ;  /* 0x0000005400649947 */ /* 0x002fea0003800000 */
.L_x_156:
[C---:B-1----:R-:W-:Y:S01]  /*2a80*/  LEA R4, R11.reuse, UR37, 0x4 ;  /* 0x000000250b047c11 */ /* 0x042fe2000f8e20ff */
[----:B------:R-:W-:Y:S01]  /*2a90*/  VIADD R0, R0, 0xe0 ;  /* 0x000000e000007836 */ /* 0x000fe20000000000 */
[----:B------:R-:W-:Y:S01]  /*2aa0*/  SEL R8, R8, RZ, P0 ;  /* 0x000000ff08087207 */ /* 0x000fe20000000000 */
[----:B------:R-:W-:-:S03]  /*2ab0*/  VIADD R11, R11, 0x1 ;  /* 0x000000010b0b7836 */ /* 0x000fc60000000000 */
[----:B------:R-:W1:Y:S01]  /*2ac0*/  LDS.128 R4, [R4+0x160] ;  /* 0x0001600004047984 */ /* 0x000e620000000c00 */
[----:B------:R-:W-:Y:S02]  /*2ad0*/  PRMT R0, RZ, 0x654, R0 ;  /* 0x00000654ff007816 */ /* 0x000fe40000000000 */
[C---:B------:R-:W-:Y:S01]  /*2ae0*/  ISETP.NE.AND P1, PT, R11.reuse, 0x2, PT ;  /* 0x000000020b00780c */ /* 0x040fe20003f25270 */
[----:B------:R-:W-:Y:S01]  /*2af0*/  @!PT LDS RZ, [RZ] ;  /* 0x00000000fffff984 */ /* 0x000fe20000000800 */
[----:B------:R-:W-:Y:S01]  /*2b00*/  @!PT LDS RZ, [RZ] ;  /* 0x00000000fffff984 */ /* 0x000fe20000000800 */
[----:B------:R-:W-:Y:S01]  /*2b10*/  @!PT LDS RZ, [RZ] ;  /* 0x00000000fffff984 */ /* 0x000fe20000000800 */
[----:B------:R-:W-:Y:S01]  /*2b20*/  @!PT LDS RZ, [RZ] ;  /* 0x00000000fffff984 */ /* 0x000fe20000000800 */
[----:B------:R2:W-:Y:S06]  /*2b30*/  MEMBAR.ALL.CTA ;  /* 0x0000000000007992 */ /* 0x0005ec0000008000 */
[----:B--2---:R-:W2:Y:S01]  /*2b40*/  FENCE.VIEW.ASYNC.S ;  /* 0x00000000000073c6 */ /* 0x004ea20000000000 */
[----:B------:R-:W-:Y:S01]  /*2b50*/  SEL R11, R11, RZ, P1 ;  /* 0x000000ff0b0b7207 */ /* 0x000fe20000800000 */
[----:B--2---:R2:W-:Y:S01]  /*2b60*/  SYNCS.ARRIVE.TRANS64.RED.A1T0 RZ, [R0+URZ], RZ ;  /* 0x000000ff00ff79a7 */ /* 0x0045e200081004ff */
[----:B-1----:R-:W-:-:S02]  /*2b70*/  LOP3.LUT P3, RZ, R6, 0x1, RZ, 0xc0, !PT ;  /* 0x0000000106ff7812 */ /* 0x002fc4000786c0ff */
[----:B------:R-:W-:-:S04]  /*2b80*/  SEL R4, RZ, 0x1, P1 ;  /* 0x00000001ff047807 */ /* 0x000fc80000800000 */
[----:B------:R-:W-:Y:S02]  /*2b90*/  LOP3.LUT R10, R10, R4, RZ, 0x3c, !PT ;  /* 0x000000040a0a7212 */ /* 0x000fe400078e3cff */
[----:B--2---:R-:W-:-:S04]  /*2ba0*/  SEL R0, RZ, 0x1, P0 ;  /* 0x00000001ff007807 */ /* 0x004fc80000000000 */
[----:B------:R-:W-:Y:S01]  /*2bb0*/  LOP3.LUT R9, R9, R0, RZ, 0x3c, !PT ;  /* 0x0000000009097212 */ /* 0x000fe200078e3cff */
[----:B------:R-:W-:Y:S06]  /*2bc0*/  @P3 BRA `(.L_x_48) ;  /* 0xfffffffc002c3947 */ /* 0x000fec000383ffff */
[----:B------:R-:W-:Y:S01]  /*2bd0*/  ULEA UR5, UR6, UR37, 0x3 ;  /* 0x0000002506057291 */ /* 0x000fe2000f8e18ff */
[----:B------:R-:W-:-:S08]  /*2be0*/  SHF.L.U32 R2, R12, 0x1f, RZ ;  /* 0x0000001f0c027819 */ /* 0x000fd000000006ff */
[----:B------:R-:W1:Y:S02]  /*2bf0*/  SYNCS.PHASECHK.TRANS64 P0, [UR5+0xe0], R2 ;  /* 0x0000e002ff0075a7 */ /* 0x000e640008001005 */
[----:B-1----:R-:W-:Y:S05]  /*2c00*/  @P0 BRA `(.L_x_49) ;  /* 0x0000000000080947 */ /* 0x002fea0003800000 */
[----:B------:R-:W1:Y:S02]  /*2c10*/  SYNCS.PHASECHK.TRANS64.TRYWAIT P0, [UR5+0xe0], R2 ;  /* 0x0000e002ff0075a7 */ /* 0x000e640008001105 */
[----:B-1----:R-:W-:Y:S05]  /*2c20*/  @!P0 BRA `(.L_x_50) ;  /* 0x00000054000c8947 */ /* 0x002fea0003800000 */
.L_x_49:
[----:B------:R-:W-:-:S04]  /*2c30*/  UIADD3 UR4, UPT, UPT, UR6, 0x1, URZ ;  /* 0x0000000106047890 */ /* 0x000fc8000fffe0ff */
[----:B------:R-:W-:-:S04]  /*2c40*/  UISETP.NE.AND UP0, UPT, UR4, 0x2, UPT ;  /* 0x000000020400788c */ /* 0x000fc8000bf05270 */
[----:B------:R-:W-:Y:S02]  /*2c50*/  USEL UR7, URZ, 0x1, UP0 ;  /* 0x00000001ff077887 */ /* 0x000fe40008000000 */
[----:B------:R-:W-:-:S04]  /*2c60*/  USEL UR4, UR4, URZ, UP0 ;  /* 0x000000ff04047287 */ /* 0x000fc80008000000 */
[----:B------:R-:W-:Y:S01]  /*2c70*/  ULEA UR4, UR4, UR37, 0x3 ;  /* 0x0000002504047291 */ /* 0x000fe2000f8e18ff */
[----:B-1----:R-:W-:-:S04]  /*2c80*/  LOP3.LUT R2, R12, UR7, RZ, 0x3c, !PT ;  /* 0x000000070c027c12 */ /* 0x002fc8000f8e3cff */
[----:B------:R-:W-:-:S04]  /*2c90*/  SHF.L.U32 R0, R2, 0x1f, RZ ;  /* 0x0000001f02007819 */ /* 0x000fc800000006ff */
[----:B------:R-:W1:Y:S02]  /*2ca0*/  SYNCS.PHASECHK.TRANS64 P0, [UR4+0xe0], R0 ;  /* 0x0000e000ff0075a7 */ /* 0x000e640008001004 */
[----:B-1----:R-:W-:Y:S05]  /*2cb0*/  @P0 EXIT ;  /* 0x000000000000094d */ /* 0x002fea0003800000 */
[----:B------:R-:W-:Y:S02]  /*2cc0*/  SHF.L.U32 R2, R2, 0x1f, RZ ;  /* 0x0000001f02027819 */ /* 0x000fe400000006ff */
[----:B------:R-:W-:-:S07]  /*2cd0*/  MOV R0, UR4 ;  /* 0x0000000400007c02 */ /* 0x000fce0008000f00 */
.L_x_51:
[----:B-1----:R1:W2:Y:S02]  /*2ce0*/  SYNCS.PHASECHK.TRANS64.TRYWAIT P0, [R0+URZ+0xe0], R2 ;  /* 0x0000e002000075a7 */ /* 0x0022a400080011ff */
[----:B--2---:R-:W-:Y:S05]  /*2cf0*/  @!P0 NANOSLEEP.SYNCS 0x989680 ;  /* 0x009896800000895d */ /* 0x004fea0003900000 */
[----:B------:R-:W2:Y:S02]  /*2d00*/  @!P0 SYNCS.PHASECHK.TRANS64 P0, [R0+URZ+0xe0], R2 ;  /* 0x0000e002000085a7 */ /* 0x000ea400080010ff */
[----:B--2---:R-:W-:Y:S05]  /*2d10*/  @P0 EXIT ;  /* 0x000000000000094d */ /* 0x004fea0003800000 */
[----:B------:R-:W-:Y:S05]  /*2d20*/  BRA `(.L_x_51) ;  /* 0xfffffffc00ec7947 */ /* 0x000fea000383ffff */
.L_x_44:
[----:B------:R-:W-:-:S09]  /*2d30*/  UISETP.NE.AND UP1, UPT, UR8, URZ, UPT ;  /* 0x000000ff0800728c */ /* 0x000fd2000bf25270 */
[----:B------:R-:W-:Y:S05]  /*2d40*/  BRA.U UP1, `(.L_x_52) ;  /* 0x0000000d01b47547 */ /* 0x000fea000b800000 */
[----:B------:R-:W-:Y:S01]  /*2d50*/  UMOV UR4, 0x40 ;  /* 0x0000004000047882 */ /* 0x000fe20000000000 */
[----:B------:R-:W-:Y:S01]  /*2d60*/  NOP ;  /* 0x0000000000007918 */ /* 0x000fe20000000000 */
[----:B------:R-:W-:Y:S01]  /*2d70*/  ULEA UR4, UR37, UR4, 0x18 ;  /* 0x0000000425047291 */ /* 0x000fe2000f8ec0ff */
[----:B------:R-:W-:Y:S02]  /*2d80*/  UMOV UR5, 0x400 ;  /* 0x0000040000057882 */ /* 0x000fe40000000000 */
[----:B------:R-:W-:-:S06]  /*2d90*/  ULEA UR37, UR37, UR5, 0x18 ;  /* 0x0000000525257291 */ /* 0x000fcc000f8ec0ff */
[----:B------:R-:W1:Y:S02]  /*2da0*/  LDS.U8 R0, [UR4+0x1c] ;  /* 0x00001c04ff007984 */ /* 0x000e640008000000 */
[----:B-1----:R-:W-:-:S13]  /*2db0*/  ISETP.NE.AND P0, PT, R0, RZ, PT ;  /* 0x000000ff0000720c */ /* 0x002fda0003f05270 */
[----:B------:R-:W-:Y:S05]  /*2dc0*/  @P0 BRA `(.L_x_53) ;  /* 0x0000000000580947 */ /* 0x000fea0003800000 */
[----:B------:R-:W-:-:S13]  /*2dd0*/  ELECT P0, URZ, PT ;  /* 0x0000000000ff782f */ /* 0x000fda0003800000 */
[----:B------:R-:W-:Y:S05]  /*2de0*/  @!P0 BRA `(.L_x_54) ;  /* 0x0000000000608947 */ /* 0x000fea0003800000 */
[----:B------:R-:W-:Y:S01]  /*2df0*/  UMOV UR5, 0x10 ;  /* 0x0000001000057882 */ /* 0x000fe20000000000 */
[----:B------:R-:W-:Y:S01]  /*2e00*/  HFMA2 R0, -RZ, RZ, 0, 5.9604644775390625e-08 ;  /* 0x00000001ff007431 */ /* 0x000fe200000001ff */
[----:B------:R-:W-:-:S03]  /*2e10*/  MOV R2, 0xffff ;  /* 0x0000ffff00027802 */ /* 0x000fc60000000f00 */
[----:B------:R-:W-:Y:S04]  /*2e20*/  DEPBAR.LE SB1, 0x36 ;  /* 0x00009d800000791a */ /* 0x000fe80000000000 */
[----:B------:R-:W1:Y:S02]  /*2e30*/  UTCATOMSWS.FIND_AND_SET.ALIGN UP0, UR5, UR5 ;  /* 0x00000005000575e3 */ /* 0x000e640008000800 */
[----:B-1----:R-:W-:Y:S01]  /*2e40*/  MOV R3, UR5 ;  /* 0x0000000500037c02 */ /* 0x002fe20008000f00 */
[----:B------:R-:W-:Y:S06]  /*2e50*/  BRA.U UP0, `(.L_x_55) ;  /* 0x0000000100187547 */ /* 0x000fec000b800000 */
.L_x_56:
[----:B------:R-:W-:Y:S05]  /*2e60*/  NANOSLEEP 0x64 ;  /* 0x000000640000795d */ /* 0x000fea0003800000 */
[----:B------:R-:W-:-:S05]  /*2e70*/  UMOV UR5, 0x10 ;  /* 0x0000001000057882 */ /* 0x000fca0000000000 */
[----:B------:R-:W-:Y:S04]  /*2e80*/  DEPBAR.LE SB1, 0x36 ;  /* 0x00009d800000791a */ /* 0x000fe80000000000 */
[----:B------:R-:W1:Y:S02]  /*2e90*/  UTCATOMSWS.FIND_AND_SET.ALIGN UP0, UR5, UR5 ;  /* 0x00000005000575e3 */ /* 0x000e640008000800 */
[----:B-1----:R-:W-:Y:S01]  /*2ea0*/  MOV R3, UR5 ;  /* 0x0000000500037c02 */ /* 0x002fe20008000f00 */
[----:B------:R-:W-:Y:S05]  /*2eb0*/  BRA.U !UP0, `(.L_x_56) ;  /* 0xfffffffd08e87547 */ /* 0x000fea000b83ffff */
.L_x_55:
[-C--:B------:R-:W-:Y:S02]  /*2ec0*/  SHF.L.U32 R2, R2, R3.reuse, RZ ;  /* 0x0000000302027219 */ /* 0x080fe400000006ff */
[----:B------:R-:W-:Y:S01]  /*2ed0*/  SHF.L.U32 R0, R0, R3, RZ ;  /* 0x0000000300007219 */ /* 0x000fe200000006ff */
[----:B------:R-:W-:Y:S02]  /*2ee0*/  IMAD.SHL.U32 R3, R3, 0x20, RZ ;  /* 0x0000002003037824 */ /* 0x000fe400078e00ff */
[----:B------:R1:W-:Y:S04]  /*2ef0*/  ATOMS.OR RZ, [UR4+0x14], R2 ;  /* 0x00001402ffff798c */ /* 0x0003e8000b000004 */
[----:B------:R1:W-:Y:S04]  /*2f00*/  ATOMS.OR RZ, [UR4+0x18], R0 ;  /* 0x00001800ffff798c */ /* 0x0003e8000b000004 */
[----:B------:R1:W-:Y:S01]  /*2f10*/  STS [UR37+0x180], R3 ;  /* 0x00018003ff007988 */ /* 0x0003e20008000825 */
[----:B------:R-:W-:Y:S05]  /*2f20*/  BRA `(.L_x_54) ;  /* 0x0000000000107947 */ /* 0x000fea0003800000 */
.L_x_53:
[----:B------:R-:W-:Y:S02]  /*2f30*/  MOV R0, 0xffffffff ;  /* 0xffffffff00007802 */ /* 0x000fe40000000f00 */
[----:B------:R-:W-:-:S03]  /*2f40*/  MOV R2, 0x2f70 ;  /* 0x00002f7000027802 */ /* 0x000fc60000000f00 */
[----:B------:R1:W-:Y:S04]  /*2f50*/  STS [UR37+0x180], R0 ;  /* 0x00018000ff007988 */ /* 0x0003e80008000825 */
[----:B-1-3-5:R-:W-:Y:S05]  /*2f60*/  CALL.REL.NOINC `($__internal_1_$__cuda_sm10x_tcgen05_guardrail_trap_phase_invalid_during_alloc) ;  /* 0x0000005800547944 */ /* 0x02afea0003c00000 */
.L_x_54:
[----:B------:R-:W-:Y:S05]  /*2f70*/  WARPSYNC.ALL ;  /* 0x0000000000007948 */ /* 0x000fea0003800000 */
[----:B------:R-:W2:Y:S01]  /*2f80*/  S2UR UR5, SR_CgaCtaId ;  /* 0x00000000000579c3 */ /* 0x000ea20000008800 */
[----:B------:R-:W-:Y:S01]  /*2f90*/  UMOV UR4, 0x400 ;  /* 0x0000040000047882 */ /* 0x000fe20000000000 */
[----:B------:R-:W-:-:S06]  /*2fa0*/  NOP ;  /* 0x0000000000007918 */ /* 0x000fcc0000000000 */
[----:B------:R-:W-:Y:S06]  /*2fb0*/  BAR.ARV 0x6, 0xa0 ;  /* 0x0182800000007b1d */ /* 0x000fec0000002000 */
[----:B------:R-:W4:Y:S01]  /*2fc0*/  LDCU UR7, c[0x0][0x38c] ;  /* 0x00007180ff0777ac */ /* 0x000f220008000800 */
[----:B------:R-:W-:Y:S01]  /*2fd0*/  IMAD.MOV.U32 R11, RZ, RZ, 0x1 ;  /* 0x00000001ff0b7424 */ /* 0x000fe200078e00ff */
[----:B------:R-:W-:Y:S01]  /*2fe0*/  CS2R R8, SRZ ;  /* 0x0000000000087805 */ /* 0x000fe2000001ff00 */
[----:B------:R-:W-:Y:S01]  /*2ff0*/  IMAD.MOV.U32 R10, RZ, RZ, RZ ;  /* 0x000000ffff0a7224 */ /* 0x000fe200078e00ff */
[----:B------:R-:W3:Y:S01]  /*3000*/  LDCU UR6, c[0x0][0x38c] ;  /* 0x00007180ff0677ac */ /* 0x000ee20008000800 */
[----:B------:R-:W-:Y:S01]  /*3010*/  UMOV UR15, URZ ;  /* 0x000000ff000f7c82 */ /* 0x000fe20008000000 */
[----:B------:R-:W-:Y:S01]  /*3020*/  UMOV UR14, URZ ;  /* 0x000000ff000e7c82 */ /* 0x000fe20008000000 */
[----:B--2---:R-:W-:Y:S01]  /*3030*/  ULEA UR5, UR5, UR4, 0x18 ;  /* 0x0000000405057291 */ /* 0x004fe2000f8ec0ff */
[----:B------:R-:W-:Y:S01]  /*3040*/  UMOV UR24, 0x0 ;  /* 0x0000000000187882 */ /* 0x000fe20000000000 */
[----:B------:R-:W-:-:S02]  /*3050*/  UMOV UR25, 0x8100910 ;  /* 0x0810091000197882 */ /* 0x000fc40000000000 */
[----:B------:R-:W-:Y:S02]  /*3060*/  UIADD3 UR10, UPT, UPT, UR5, 0x8400, URZ ;  /* 0x00008400050a7890 */ /* 0x000fe4000fffe0ff */
[----:B------:R-:W-:Y:S02]  /*3070*/  UIADD3 UR11, UPT, UPT, UR5, 0x28400, URZ ;  /* 0x00028400050b7890 */ /* 0x000fe4000fffe0ff */
[----:B----4-:R-:W-:Y:S01]  /*3080*/  UIADD3 UR7, UPT, UPT, UR7, 0x1f, URZ ;  /* 0x0000001f07077890 */ /* 0x010fe2000fffe0ff */
[----:B-1----:R-:W1:Y:S01]  /*3090*/  LDS R0, [UR5+0x180] ;  /* 0x00018005ff007984 */ /* 0x002e620008000800 */
[----:B------:R-:W-:Y:S02]  /*30a0*/  USHF.R.U32.HI UR10, URZ, 0x4, UR10 ;  /* 0x00000004ff0a7899 */ /* 0x000fe4000801160a */
[----:B------:R-:W-:Y:S02]  /*30b0*/  USHF.R.S32.HI UR4, URZ, 0x1f, UR7 ;  /* 0x0000001fff047899 */ /* 0x000fe40008011407 */
[----:B------:R-:W-:-:S02]  /*30c0*/  USHF.R.U32.HI UR11, URZ, 0x4, UR11 ;  /* 0x00000004ff0b7899 */ /* 0x000fc4000801160b */
[----:B------:R-:W-:Y:S02]  /*30d0*/  ULEA.HI UR4, UR4, UR7, URZ, 0x5 ;  /* 0x0000000704047291 */ /* 0x000fe4000f8f28ff */
[----:B------:R-:W-:Y:S02]  /*30e0*/  ULOP3.LUT UR10, UR10, 0x3fff, URZ, 0xc0, !UPT ;  /* 0x00003fff0a0a7892 */ /* 0x000fe4000f8ec0ff */
[----:B------:R-:W-:Y:S02]  /*30f0*/  USHF.R.S32.HI UR4, URZ, 0x5, UR4 ;  /* 0x00000005ff047899 */ /* 0x000fe40008011404 */
[----:B------:R-:W-:Y:S02]  /*3100*/  ULOP3.LUT UR11, UR11, 0x3fff, URZ, 0xc0, !UPT ;  /* 0x00003fff0b0b7892 */ /* 0x000fe4000f8ec0ff */
[----:B------:R-:W-:Y:S01]  /*3110*/  UISETP.LT.AND UP0, UPT, UR4, 0x1, UPT ;  /* 0x000000010400788c */ /* 0x000fe2000bf01270 */
[----:B------:R-:W-:Y:S01]  /*3120*/  UMOV UR22, 0x0 ;  /* 0x0000000000167882 */ /* 0x000fe20000000000 */
[----:B------:R-:W-:-:S02]  /*3130*/  UMOV UR23, 0x8100910 ;  /* 0x0810091000177882 */ /* 0x000fc40000000000 */
[----:B------:R-:W-:Y:S02]  /*3140*/  USEL UR9, UR4, 0x1, !UP0 ;  /* 0x0000000104097887 */ /* 0x000fe4000c000000 */
[----:B------:R-:W-:Y:S02]  /*3150*/  ULOP3.LUT UR10, UR10, 0x10000, URZ, 0xfc, !UPT ;  /* 0x000100000a0a7892 */ /* 0x000fe4000f8efcff */
[----:B------:R-:W-:Y:S02]  /*3160*/  ULOP3.LUT UR11, UR11, 0x10000, URZ, 0xfc, !UPT ;  /* 0x000100000b0b7892 */ /* 0x000fe4000f8efcff */
[----:B------:R-:W-:Y:S02]  /*3170*/  UIADD3 UR9, UPT, UPT, -UR9, URZ, URZ ;  /* 0x000000ff09097290 */ /* 0x000fe4000fffe1ff */
[----:B---3--:R-:W-:Y:S01]  /*3180*/  UISETP.GE.AND UP3, UPT, UR6, 0x1, UPT ;  /* 0x000000010600788c */ /* 0x008fe2000bf66270 */
[----:B------:R-:W-:Y:S01]  /*3190*/  UMOV UR20, 0x0 ;  /* 0x0000000000147882 */ /* 0x000fe20000000000 */
[----:B------:R-:W-:Y:S01]  /*31a0*/  UMOV UR21, 0x8100910 ;  /* 0x0810091000157882 */ /* 0x000fe20000000000 */
[----:B------:R-:W-:Y:S01]  /*31b0*/  UMOV UR18, 0x0 ;  /* 0x0000000000127882 */ /* 0x000fe20000000000 */
[----:B------:R-:W-:Y:S01]  /*31c0*/  UMOV UR19, 0x8100910 ;  /* 0x0810091000137882 */ /* 0x000fe20000000000 */
[----:B-1----:R-:W-:-:S15]  /*31d0*/  R2UR UR16, R0 ;  /* 0x00000000001072ca */ /* 0x002fde00000e0000 */
.L_x_63:
[----:B------:R-:W-:Y:S02]  /*31e0*/  LEA R0, R10, UR5, 0x3 ;  /* 0x000000050a007c11 */ /* 0x000fe4000f8e18ff */
[----:B------:R-:W-:Y:S02]  /*31f0*/  SHF.L.U32 R2, R9, 0x1f, RZ ;  /* 0x0000001f09027819 */ /* 0x000fe400000006ff */
[----:B------:R-:W-:Y:S01]  /*3200*/  PLOP3.LUT P0, PT, PT, PT, UP3, 0x80, 0x8 ;  /* 0x000000000008781c */ /* 0x000fe20003f0f038 */
[----:B------:R-:W-:Y:S01]  /*3210*/  VIADD R3, R0, 0xe0 ;  /* 0x000000e000037836 */ /* 0x000fe20000000000 */
[----:B-1----:R-:W1:Y:S02]  /*3220*/  SYNCS.PHASECHK.TRANS64.TRYWAIT P1, [R0+URZ+0xd0], R2 ;  /* 0x0000d002000075a7 */ /* 0x002e6400080211ff */
[----:B-1-3--:R-:W-:Y:S09]  /*3230*/  @!P1 BRA `(.L_x_57) ;  /* 0x0000004c00a09947 */ /* 0x00aff20003800000 */
.L_x_158:
[----:B------:R-:W-:Y:S01]  /*3240*/  LEA R4, R10, UR5, 0x4 ;  /* 0x000000050a047c11 */ /* 0x000fe2000f8e20ff */
[----:B------:R-:W-:Y:S01]  /*3250*/  @UP3 ULEA UR6, UR14, UR5, 0x3 ;  /* 0x000000050e063291 */ /* 0x000fe2000f8e18ff */
[----:B------:R-:W-:Y:S01]  /*3260*/  PLOP3.LUT P2, PT, PT, PT, PT, 0x80, 0x8 ;  /* 0x000000000008781c */ /* 0x000fe20003f4f070 */
[----:B------:R-:W-:Y:S01]  /*3270*/  ULEA UR7, UR15, UR5, 0x3 ;  /* 0x000000050f077291 */ /* 0x000fe2000f8e18ff */
[----:B------:R-:W-:Y:S01]  /*3280*/  PRMT R3, RZ, 0x654, R3 ;  /* 0x00000654ff037816 */ /* 0x000fe20000000003 */
[----:B------:R-:W-:Y:S01]  /*3290*/  ULEA UR8, UR15, UR16, 0x6 ;  /* 0x000000100f087291 */ /* 0x000fe2000f8e30ff */
[----:B------:R-:W2:Y:S01]  /*32a0*/  LDS.128 R4, [R4+0x160] ;  /* 0x0001600004047984 */ /* 0x000ea20000000c00 */
[----:B-1----:R-:W-:Y:S02]  /*32b0*/  @P0 SHF.L.U32 R2, R8, 0x1f, RZ ;  /* 0x0000001f08020819 */ /* 0x002fe400000006ff */
[----:B------:R-:W-:Y:S01]  /*32c0*/  SHF.L.U32 R0, R11, 0x1f, RZ ;  /* 0x0000001f0b007819 */ /* 0x000fe200000006ff */
[----:B------:R-:W-:Y:S01]  /*32d0*/  @!PT LDS RZ, [RZ] ;  /* 0x00000000fffff984 */ /* 0x000fe20000000800 */
[----:B------:R-:W-:Y:S01]  /*32e0*/  @!PT LDS RZ, [RZ] ;  /* 0x00000000fffff984 */ /* 0x000fe20000000800 */
[----:B------:R-:W-:Y:S01]  /*32f0*/  @!PT LDS RZ, [RZ] ;  /* 0x00000000fffff984 */ /* 0x000fe20000000800 */
[----:B------:R-:W-:Y:S01]  /*3300*/  @!PT LDS RZ, [RZ] ;  /* 0x00000000fffff984 */ /* 0x000fe20000000800 */
[----:B------:R1:W-:Y:S06]  /*3310*/  MEMBAR.ALL.CTA ;  /* 0x0000000000007992 */ /* 0x0003ec0000008000 */
[----:B-1----:R-:W1:Y:S02]  /*3320*/  FENCE.VIEW.ASYNC.S ;  /* 0x00000000000073c6 */ /* 0x002e640000000000 */
[----:B-1----:R1:W-:Y:S01]  /*3330*/  SYNCS.ARRIVE.TRANS64.RED.A1T0 RZ, [R3+URZ], RZ ;  /* 0x000000ff03ff79a7 */ /* 0x0023e200081004ff */
[----:B------:R1:W3:Y:S01]  /*3340*/  @P0 SYNCS.PHASECHK.TRANS64.TRYWAIT P2, [UR6], R2 ;  /* 0x00000002ff0005a7 */ /* 0x0002e20008041106 */
[----:B--2---:R-:W-:Y:S01]  /*3350*/  LOP3.LUT P1, RZ, R6, 0x1, RZ, 0xc0, !PT ;  /* 0x0000000106ff7812 */ /* 0x004fe2000782c0ff */
[----:B------:R-:W2:Y:S02]  /*3360*/  SYNCS.PHASECHK.TRANS64.TRYWAIT P0, [UR7+0x110], R0 ;  /* 0x00011000ff0075a7 */ /* 0x000ea40008001107 */
[----:B-123--:R-:W-:Y:S10]  /*3370*/  @!P0 BRA `(.L_x_58) ;  /* 0x0000004c00648947 */ /* 0x00eff40003800000 */
.L_x_160:
[----:B------:R-:W-:Y:S01]  /*3380*/  IADD3 R10, PT, PT, R10, 0x1, RZ ;  /* 0x000000010a0a7810 */ /* 0x000fe20007ffe0ff */
[----:B------:R-:W-:Y:S06]  /*3390*/  BRA.U !UP3, `(.L_x_59) ;  /* 0x000000010bc07547 */ /* 0x000fec000b800000 */
[----:B------:R-:W-:Y:S01]  /*33a0*/  UPLOP3.LUT UP4, UPT, UPT, UPT, UPT, 0x40, 0x4 ;  /* 0x000000000004789c */ /* 0x000fe20003f8e870 */
[----:B------:R-:W-:Y:S01]  /*33b0*/  UMOV UR13, UR9 ;  /* 0x00000009000d7c82 */ /* 0x000fe20008000000 */
[----:B------:R-:W-:Y:S01]  /*33c0*/  UMOV UR12, UR4 ;  /* 0x00000004000c7c82 */ /* 0x000fe20008000000 */
[----:B------:R-:W-:-:S08]  /*33d0*/  UMOV UR17, UR14 ;  /* 0x0000000e00117c82 */ /* 0x000fd00008000000 */
.L_x_62:
[----:B------:R-:W-:Y:S02]  /*33e0*/  UIADD3 UR13, UPT, UPT, UR13, 0x1, URZ ;  /* 0x000000010d0d7890 */ /* 0x000fe4000fffe0ff */
[----:B--2---:R-:W-:Y:S02]  /*33f0*/  ULEA UR6, UR17, UR5, 0x3 ;  /* 0x0000000511067291 */ /* 0x004fe4000f8e18ff */
[----:B------:R-:W-:Y:S01]  /*3400*/  UISETP.NE.AND UP0, UPT, UR13, URZ, UPT ;  /* 0x000000ff0d00728c */ /* 0x000fe2000bf05270 */
[----:B---3--:R-:W-:Y:S10]  /*3410*/  @P2 BRA `(.L_x_60) ;  /* 0x00000000000c2947 */ /* 0x008ff40003800000 */
[----:B-1----:R-:W-:Y:S04]  /*3420*/  SHF.L.U32 R2, R8, 0x1f, RZ ;  /* 0x0000001f08027819 */ /* 0x002fe800000006ff */
[----:B------:R-:W1:Y:S02]  /*3430*/  SYNCS.PHASECHK.TRANS64.TRYWAIT P0, [UR6], R2 ;  /* 0x00000002ff0075a7 */ /* 0x000e640008001106 */
[----:B-1----:R-:W-:Y:S05]  /*3440*/  @!P0 BRA `(.L_x_61) ;  /* 0x0000004c00488947 */ /* 0x002fea0003800000 */
.L_x_60:
[----:B------:R-:W-:Y:S01]  /*3450*/  UISETP.NE.AND UP1, UPT, UR12, 0x1, UPT ;  /* 0x000000010c00788c */ /* 0x000fe2000bf25270 */
[----:B------:R-:W-:Y:S01]  /*3460*/  PLOP3.LUT P2, PT, PT, PT, PT, 0x80, 0x8 ;  /* 0x000000000008781c */ /* 0x000fe20003f4f070 */
[----:B------:R-:W-:Y:S02]  /*3470*/  UIADD3 UR14, UPT, UPT, UR17, 0x1, URZ ;  /* 0x00000001110e7890 */ /* 0x000fe4000fffe0ff */
[----:B------:R-:W-:Y:S02]  /*3480*/  ULEA UR28, UR17, UR11, 0x9 ;  /* 0x0000000b111c7291 */ /* 0x000fe4000f8e48ff */
[----:B------:R-:W-:Y:S01]  /*3490*/  UISETP.NE.AND UP2, UPT, UR14, 0x8, UPT ;  /* 0x000000080e00788c */ /* 0x000fe2000bf45270 */
[----:B------:R-:W-:Y:S01]  /*34a0*/  PLOP3.LUT P0, PT, PT, PT, UP1, 0x80, 0x8 ;  /* 0x000000000008781c */ /* 0x000fe20003f0f018 */
[----:B------:R-:W-:Y:S02]  /*34b0*/  UIADD3 UR40, UPT, UPT, UR28, 0x2, URZ ;  /* 0x000000021c287890 */ /* 0x000fe4000fffe0ff */
[----:B------:R-:W-:Y:S02]  /*34c0*/  USEL UR27, URZ, 0x1, UP2 ;  /* 0x00000001ff1b7887 */ /* 0x000fe40009000000 */
[----:B------:R-:W-:Y:S02]  /*34d0*/  USEL UR14, UR14, URZ, UP2 ;  /* 0x000000ff0e0e7287 */ /* 0x000fe40009000000 */
[----:B------:R-:W-:Y:S02]  /*34e0*/  UIADD3 UR36, UPT, UPT, UR28, 0x4, URZ ;  /* 0x000000041c247890 */ /* 0x000fe4000fffe0ff */
[----:B------:R-:W-:Y:S01]  /*34f0*/  @UP1 ULEA UR26, UR14, UR5, 0x3 ;  /* 0x000000050e1a1291 */ /* 0x000fe2000f8e18ff */
[----:B------:R-:W-:Y:S01]  /*3500*/  LOP3.LUT R8, R8, UR27, RZ, 0x3c, !PT ;  /* 0x0000001b08087c12 */ /* 0x000fe2000f8e3cff */
[----:B------:R-:W-:Y:S02]  /*3510*/  UIADD3 UR32, UPT, UPT, UR28, 0x6, URZ ;  /* 0x000000061c207890 */ /* 0x000fe4000fffe0ff */
[----:B------:R-:W-:Y:S01]  /*3520*/  UIADD3 UR6, UPT, UPT, UR6, 0x40, URZ ;  /* 0x0000004006067890 */ /* 0x000fe2000fffe0ff */
[----:B-1----:R-:W-:Y:S01]  /*3530*/  @P0 SHF.L.U32 R0, R8, 0x1f, RZ ;  /* 0x0000001f08000819 */ /* 0x002fe200000006ff */
[----:B------:R-:W-:Y:S01]  /*3540*/  UIADD3 UR12, UPT, UPT, UR12, -0x1, URZ ;  /* 0xffffffff0c0c7890 */ /* 0x000fe2000fffe0ff */
[----:B------:R-:W-:Y:S02]  /*3550*/  UMOV UR29, 0x40004040 ;  /* 0x40004040001d7882 */ /* 0x000fe40000000000 */
[----:B------:R2:W3:Y:S01]  /*3560*/  @P0 SYNCS.PHASECHK.TRANS64.TRYWAIT P2, [UR26], R0 ;  /* 0x00000000ff0005a7 */ /* 0x0004e2000804111a */
[----:B------:R-:W-:Y:S01]  /*3570*/  ULEA UR26, UR17, UR10, 0xa ;  /* 0x0000000a111a7291 */ /* 0x000fe2000f8e50ff */
[----:B------:R-:W-:Y:S01]  /*3580*/  UMOV UR27, 0x40004040 ;  /* 0x40004040001b7882 */ /* 0x000fe20000000000 */
[----:B------:R-:W-:Y:S02]  /*3590*/  UMOV UR41, 0x40004040 ;  /* 0x4000404000297882 */ /* 0x000fe40000000000 */
[----:B------:R-:W-:Y:S02]  /*35a0*/  UIADD3 UR38, UPT, UPT, UR26, 0x2, URZ ;  /* 0x000000021a267890 */ /* 0x000fe4000fffe0ff */
[----:B------:R-:W-:Y:S02]  /*35b0*/  UIADD3 UR34, UPT, UPT, UR26, 0x4, URZ ;  /* 0x000000041a227890 */ /* 0x000fe4000fffe0ff */
[----:B------:R-:W-:Y:S01]  /*35c0*/  UIADD3 UR30, UPT, UPT, UR26, 0x6, URZ ;  /* 0x000000061a1e7890 */ /* 0x000fe2000fffe0ff */
[----:B------:R2:W-:Y:S01]  /*35d0*/  UTCHMMA gdesc[UR26], gdesc[UR28], tmem[UR8], tmem[UR24], idesc[UR25], UP4 ;  /* 0x00ff181c1a0075ea */ /* 0x0005e2000a000008 */
[----:B------:R-:W-:Y:S01]  /*35e0*/  UPLOP3.LUT UP4, UPT, UPT, UPT, UPT, 0x80, 0x8 ;  /* 0x000000000008789c */ /* 0x000fe20003f8f070 */
[----:B------:R-:W-:Y:S01]  /*35f0*/  UMOV UR39, 0x40004040 ;  /* 0x4000404000277882 */ /* 0x000fe20000000000 */
[----:B------:R-:W-:Y:S01]  /*3600*/  UMOV UR37, 0x40004040 ;  /* 0x4000404000257882 */ /* 0x000fe20000000000 */
[----:B------:R2:W-:Y:S01]  /*3610*/  UTCHMMA gdesc[UR38], gdesc[UR40], tmem[UR8], tmem[UR22], idesc[UR23], UPT ;  /* 0x00ff1628260075ea */ /* 0x0005e2000b800008 */
[----:B------:R-:W-:Y:S01]  /*3620*/  UMOV UR35, 0x40004040 ;  /* 0x4000404000237882 */ /* 0x000fe20000000000 */
[----:B------:R-:W-:Y:S01]  /*3630*/  UMOV UR33, 0x40004040 ;  /* 0x4000404000217882 */ /* 0x000fe20000000000 */
[----:B------:R-:W-:Y:S01]  /*3640*/  UMOV UR31, 0x40004040 ;  /* 0x40004040001f7882 */ /* 0x000fe20000000000 */
[----:B------:R2:W-:Y:S01]  /*3650*/  UTCHMMA gdesc[UR34], gdesc[UR36], tmem[UR8], tmem[UR20], idesc[UR21], UPT ;  /* 0x00ff1424220075ea */ /* 0x0005e2000b800008 */
[----:B------:R2:W-:Y:S01]  /*3660*/  UTCHMMA gdesc[UR30], gdesc[UR32], tmem[UR8], tmem[UR18], idesc[UR19], UPT ;  /* 0x00ff12201e0075ea */ /* 0x0005e2000b800008 */
[----:B------:R2:W-:Y:S01]  /*3670*/  UTCBAR [UR6], URZ ;  /* 0x000000ff060073e9 */ /* 0x0005e200080000ff */
[----:B------:R-:W-:Y:S01]  /*3680*/  UMOV UR17, UR14 ;  /* 0x0000000e00117c82 */ /* 0x000fe20008000000 */
[----:B------:R-:W-:Y:S05]  /*3690*/  BRA.U UP0, `(.L_x_62) ;  /* 0xfffffffd00507547 */ /* 0x000fea000b83ffff */
.L_x_59:
[----:B------:R-:W-:Y:S01]  /*36a0*/  UIADD3 UR15, UPT, UPT, UR15, 0x1, URZ ;  /* 0x000000010f0f7890 */ /* 0x000fe2000fffe0ff */
[C---:B------:R-:W-:Y:S01]  /*36b0*/  ISETP.NE.AND P0, PT, R10.reuse, 0x2, PT ;  /* 0x000000020a00780c */ /* 0x040fe20003f05270 */
[----:B------:R-:W-:Y:S02]  /*36c0*/  UIADD3 UR7, UPT, UPT, UR7, 0xf0, URZ ;  /* 0x000000f007077890 */ /* 0x000fe4000fffe0ff */
[----:B------:R-:W-:Y:S01]  /*36d0*/  UISETP.NE.AND UP0, UPT, UR15, 0x4, UPT ;  /* 0x000000040f00788c */ /* 0x000fe2000bf05270 */
[----:B-12---:R-:W-:Y:S02]  /*36e0*/  SEL R0, RZ, 0x1, P0 ;  /* 0x00000001ff007807 */ /* 0x006fe40000000000 */
[----:B------:R-:W-:Y:S01]  /*36f0*/  SEL R10, R10, RZ, P0 ;  /* 0x000000ff0a0a7207 */ /* 0x000fe20000000000 */
[----:B------:R-:W-:Y:S01]  /*3700*/  USEL UR6, URZ, 0x1, UP0 ;  /* 0x00000001ff067887 */ /* 0x000fe20008000000 */
[----:B------:R-:W-:Y:S01]  /*3710*/  LOP3.LUT R9, R9, R0, RZ, 0x3c, !PT ;  /* 0x0000000009097212 */ /* 0x000fe200078e3cff */
[----:B------:R-:W-:Y:S01]  /*3720*/  USEL UR15, UR15, URZ, UP0 ;  /* 0x000000ff0f0f7287 */ /* 0x000fe20008000000 */
[----:B------:R1:W-:Y:S03]  /*3730*/  UTCBAR [UR7], URZ ;  /* 0x000000ff070073e9 */ /* 0x0003e600080000ff */
[----:B------:R-:W-:Y:S01]  /*3740*/  LOP3.LUT R11, R11, UR6, RZ, 0x3c, !PT ;  /* 0x000000060b0b7c12 */ /* 0x000fe2000f8e3cff */
[----:B------:R-:W-:Y:S07]  /*3750*/  @P1 BRA `(.L_x_63) ;  /* 0xfffffff800a01947 */ /* 0x000fee000383ffff */
[----:B------:R-:W2:Y:S01]  /*3760*/  S2UR UR4, SR_CgaCtaId ;  /* 0x00000000000479c3 */ /* 0x000ea20000008800 */
[----:B------:R-:W-:Y:S01]  /*3770*/  ELECT P0, URZ, PT ;  /* 0x0000000000ff782f */ /* 0x000fe20003800000 */
[----:B------:R-:W-:Y:S01]  /*3780*/  IMAD.MOV.U32 R0, RZ, RZ, 0x1 ;  /* 0x00000001ff007424 */ /* 0x000fe200078e00ff */
[----:B------:R-:W-:Y:S01]  /*3790*/  UIADD3 UR5, UPT, UPT, UR5, 0x110, URZ ;  /* 0x0000011005057890 */ /* 0x000fe2000fffe0ff */
[----:B------:R-:W-:Y:S01]  /*37a0*/  SHF.L.U32 R2, R11, 0x1f, RZ ;  /* 0x0000001f0b027819 */ /* 0x000fe200000006ff */
[----:B------:R-:W-:-:S03]  /*37b0*/  UMOV UR6, 0x40 ;  /* 0x0000004000067882 */ /* 0x000fc60000000000 */
[----:B------:R-:W-:Y:S01]  /*37c0*/  UVIRTCOUNT.DEALLOC.SMPOOL 0x80 ;  /* 0x000000800000784c */ /* 0x000fe20000000000 */
[----:B--2---:R-:W-:Y:S02]  /*37d0*/  ULEA UR4, UR4, UR6, 0x18 ;  /* 0x0000000604047291 */ /* 0x004fe4000f8ec0ff */
[----:B------:R-:W-:-:S07]  /*37e0*/  ULEA UR6, UR15, UR5, 0x3 ;  /* 0x000000050f067291 */ /* 0x000fce000f8e18ff */
[----:B------:R2:W-:Y:S02]  /*37f0*/  @P0 STS.U8 [UR4+0x1c], R0 ;  /* 0x00001c00ff000988 */ /* 0x0005e40008000004 */
[----:B------:R-:W4:Y:S02]  /*3800*/  SYNCS.PHASECHK.TRANS64.TRYWAIT P0, [UR6], R2 ;  /* 0x00000002ff0075a7 */ /* 0x000f240008001106 */
[----:B--2-4-:R-:W-:Y:S05]  /*3810*/  @!P0 BRA `(.L_x_64) ;  /* 0x00000048006c8947 */ /* 0x014fea0003800000 */
.L_x_163:
[----:B-1----:R-:W-:-:S04]  /*3820*/  UIADD3 UR7, UPT, UPT, UR15, 0x1, URZ ;  /* 0x000000010f077890 */ /* 0x002fc8000fffe0ff */
[----:B------:R-:W-:-:S04]  /*3830*/  UISETP.NE.AND UP0, UPT, UR7, 0x4, UPT ;  /* 0x000000040700788c */ /* 0x000fc8000bf05270 */
[----:B------:R-:W-:Y:S02]  /*3840*/  USEL UR8, URZ, 0x1, UP0 ;  /* 0x00000001ff087887 */ /* 0x000fe40008000000 */
[----:B------:R-:W-:-:S04]  /*3850*/  USEL UR7, UR7, URZ, UP0 ;  /* 0x000000ff07077287 */ /* 0x000fc80008000000 */
[----:B------:R-:W-:Y:S01]  /*3860*/  ULEA UR6, UR7, UR5, 0x3 ;  /* 0x0000000507067291 */ /* 0x000fe2000f8e18ff */
[----:B--2---:R-:W-:-:S04]  /*3870*/  LOP3.LUT R2, R11, UR8, RZ, 0x3c, !PT ;  /* 0x000000080b027c12 */ /* 0x004fc8000f8e3cff */
[----:B------:R-:W-:-:S04]  /*3880*/  SHF.L.U32 R3, R2, 0x1f, RZ ;  /* 0x0000001f02037819 */ /* 0x000fc800000006ff */
[----:B------:R-:W1:Y:S02]  /*3890*/  SYNCS.PHASECHK.TRANS64.TRYWAIT P0, [UR6], R3 ;  /* 0x00000003ff0075a7 */ /* 0x000e640008001106 */
[----:B-1----:R-:W-:Y:S05]  /*38a0*/  @!P0 BRA `(.L_x_65) ;  /* 0x0000004800608947 */ /* 0x002fea0003800000 */
.L_x_165:
        /* <DEDUP_REMOVED lines=9> */
.L_x_167:
[----:B------:R-:W-:-:S04]  /*3940*/  UIADD3 UR7, UPT, UPT, UR7, 0x1, URZ ;  /* 0x0000000107077890 */ /* 0x000fc8000fffe0ff */
[----:B------:R-:W-:-:S04]  /*3950*/  UISETP.NE.AND UP0, UPT, UR7, 0x4, UPT ;  /* 0x000000040700788c */ /* 0x000fc8000bf05270 */
[----:B------:R-:W-:Y:S02]  /*3960*/  USEL UR6, URZ, 0x1, UP0 ;  /* 0x00000001ff067887 */ /* 0x000fe40008000000 */
[----:B------:R-:W-:-:S04]  /*3970*/  USEL UR7, UR7, URZ, UP0 ;  /* 0x000000ff07077287 */ /* 0x000fc80008000000 */
[----:B------:R-:W-:Y:S01]  /*3980*/  ULEA UR7, UR7, UR5, 0x3 ;  /* 0x0000000507077291 */ /* 0x000fe2000f8e18ff */
[----:B------:R-:W-:-:S04]  /*3990*/  LOP3.LUT R2, R2, UR6, RZ, 0x3c, !PT ;  /* 0x0000000602027c12 */ /* 0x000fc8000f8e3cff */
[----:B------:R-:W-:-:S04]  /*39a0*/  SHF.L.U32 R2, R2, 0x1f, RZ ;  /* 0x0000001f02027819 */ /* 0x000fc800000006ff */
[----:B------:R-:W2:Y:S02]  /*39b0*/  SYNCS.PHASECHK.TRANS64.TRYWAIT P0, [UR7], R2 ;  /* 0x00000002ff0075a7 */ /* 0x000ea40008001107 */
[----:B--2---:R-:W-:Y:S05]  /*39c0*/  @!P0 BRA `(.L_x_67) ;  /* 0x0000004800488947 */ /* 0x004fea0003800000 */
.L_x_169:
[----:B------:R-:W-:Y:S01]  /*39d0*/  NOP ;  /* 0x0000000000007918 */ /* 0x000fe20000000000 */
[----:B-1----:R-:W1:Y:S01]  /*39e0*/  LDS R0, [UR4+0x14] ;  /* 0x00001404ff007984 */ /* 0x002e620008000800 */
[----:B------:R-:W-:Y:S01]  /*39f0*/  ULOP3.LUT UR6, UR16, 0xffff, URZ, 0xc0, !UPT ;  /* 0x0000ffff10067892 */ /* 0x000fe2000f8ec0ff */
[----:B------:R-:W-:Y:S01]  /*3a00*/  UMOV UR8, 0xffff ;  /* 0x0000ffff00087882 */ /* 0x000fe20000000000 */
[----:B------:R-:W-:Y:S02]  /*3a10*/  UMOV UR5, 0x1 ;  /* 0x0000000100057882 */ /* 0x000fe40000000000 */
[----:B------:R-:W-:-:S04]  /*3a20*/  USHF.R.U32.HI UR6, URZ, 0x5, UR6 ;  /* 0x00000005ff067899 */ /* 0x000fc80008011606 */
[----:B------:R-:W-:Y:S02]  /*3a30*/  USHF.L.U32 UR8, UR8, UR6, URZ ;  /* 0x0000000608087299 */ /* 0x000fe400080006ff */
[----:B------:R-:W-:-:S04]  /*3a40*/  USHF.L.U32 UR5, UR5, UR6, URZ ;  /* 0x0000000605057299 */ /* 0x000fc800080006ff */
[----:B-1----:R-:W-:-:S04]  /*3a50*/  LOP3.LUT R0, R0, UR8, RZ, 0xc0, !PT ;  /* 0x0000000800007c12 */ /* 0x002fc8000f8ec0ff */
[----:B------:R-:W-:-:S13]  /*3a60*/  ISETP.NE.AND P0, PT, R0, UR8, PT ;  /* 0x0000000800007c0c */ /* 0x000fda000bf05270 */
[----:B------:R-:W-:Y:S05]  /*3a70*/  @P0 BRA `(.L_x_68) ;  /* 0x0000000000580947 */ /* 0x000fea0003800000 */
[----:B------:R-:W1:Y:S02]  /*3a80*/  LDS R0, [UR4+0x18] ;  /* 0x00001804ff007984 */ /* 0x000e640008000800 */
[----:B-1----:R-:W-:-:S04]  /*3a90*/  LOP3.LUT R0, R0, UR5, RZ, 0xc0, !PT ;  /* 0x0000000500007c12 */ /* 0x002fc8000f8ec0ff */
[----:B------:R-:W-:-:S13]  /*3aa0*/  ISETP.NE.AND P0, PT, R0, UR5, PT ;  /* 0x0000000500007c0c */ /* 0x000fda000bf05270 */
[----:B------:R-:W-:Y:S05]  /*3ab0*/  @P0 BRA `(.L_x_69) ;  /* 0x00000000003c0947 */ /* 0x000fea0003800000 */
[----:B------:R-:W1:Y:S01]  /*3ac0*/  S2R R2, SR_LANEID ;  /* 0x0000000000027919 */ /* 0x000e620000000000 */
[----:B------:R-:W-:Y:S01]  /*3ad0*/  ULOP3.LUT UR8, URZ, UR8, URZ, 0x33, !UPT ;  /* 0x00000008ff087292 */ /* 0x000fe2000f8e33ff */
[----:B------:R-:W-:Y:S02]  /*3ae0*/  VOTEU.ANY UR7, UPT, PT ;  /* 0x0000000000077886 */ /* 0x000fe400038e0100 */
[----:B------:R-:W-:-:S03]  /*3af0*/  UFLO.U32 UR7, UR7 ;  /* 0x00000007000772bd */ /* 0x000fc600080e0000 */
[----:B------:R-:W-:-:S04]  /*3b00*/  IMAD.U32 R0, RZ, RZ, UR8 ;  /* 0x00000008ff007e24 */ /* 0x000fc8000f8e00ff */
[----:B------:R2:W4:Y:S02]  /*3b10*/  REDUX UR6, R0 ;  /* 0x00000000000673c4 */ /* 0x0005240000000000 */
[----:B------:R1:W-:Y:S02]  /*3b20*/  UTCATOMSWS.AND URZ, UR8 ;  /* 0x0000000800ff79e3 */ /* 0x0003e40008000000 */
[----:B-1----:R-:W-:Y:S02]  /*3b30*/  ISETP.EQ.U32.AND P0, PT, R2, UR7, PT ;  /* 0x0000000702007c0c */ /* 0x002fe4000bf02070 */
[----:B--2---:R-:W-:Y:S02]  /*3b40*/  LOP3.LUT R0, RZ, UR5, RZ, 0x33, !PT ;  /* 0x00000005ff007c12 */ /* 0x004fe4000f8e33ff */
[----:B----4-:R-:W-:Y:S02]  /*3b50*/  MOV R2, UR6 ;  /* 0x0000000600027c02 */ /* 0x010fe40008000f00 */
[----:B------:R-:W1:Y:S07]  /*3b60*/  REDUX UR5, R0 ;  /* 0x00000000000573c4 */ /* 0x000e6e0000000000 */
[----:B------:R2:W-:Y:S01]  /*3b70*/  @P0 ATOMS.AND RZ, [UR4+0x14], R2 ;  /* 0x00001402ffff098c */ /* 0x0005e2000a800004 */
[----:B-1----:R-:W-:-:S05]  /*3b80*/  IMAD.U32 R0, RZ, RZ, UR5 ;  /* 0x00000005ff007e24 */ /* 0x002fca000f8e00ff */
[----:B------:R2:W-:Y:S01]  /*3b90*/  @P0 ATOMS.AND RZ, [UR4+0x18], R0 ;  /* 0x00001800ffff098c */ /* 0x0005e2000a800004 */
[----:B------:R-:W-:Y:S05]  /*3ba0*/  BRA `(.L_x_70) ;  /* 0x0000000000147947 */ /* 0x000fea0003800000 */
.L_x_69:
[----:B------:R-:W-:Y:S02]  /*3bb0*/  MOV R2, 0x3bd0 ;  /* 0x00003bd000027802 */ /* 0x000fe40000000f00 */
[----:B---3-5:R-:W-:Y:S05]  /*3bc0*/  CALL.REL.NOINC `($__internal_0_$__cuda_sm10x_tcgen05_guardrail_trap_col_being_dealloced_not_returned_by_alloc) ;  /* 0x0000004c00307944 */ /* 0x028fea0003c00000 */
[----:B------:R-:W-:Y:S05]  /*3bd0*/  BRA `(.L_x_70) ;  /* 0x0000000000087947 */ /* 0x000fea0003800000 */
.L_x_68:
[----:B------:R-:W-:Y:S02]  /*3be0*/  MOV R2, 0x3c00 ;  /* 0x00003c0000027802 */ /* 0x000fe40000000f00 */
[----:B---3-5:R-:W-:Y:S05]  /*3bf0*/  CALL.REL.NOINC `($__internal_2_$__cuda_sm10x_tcgen05_guardrail_trap_unallocated_columns_being_dealloced) ;  /* 0x0000004c003c7944 */ /* 0x028fea0003c00000 */
.L_x_70:
[----:B------:R-:W-:Y:S01]  /*3c00*/  NOP ;  /* 0x0000000000007918 */ /* 0x000fe20000000000 */
[----:B------:R-:W-:Y:S05]  /*3c10*/  EXIT ;  /* 0x000000000000794d */ /* 0x000fea0003800000 */
.L_x_52:
[----:B------:R-:W-:-:S09]  /*3c20*/  UISETP.NE.OR UP2, UPT, UR8, 0x3, !UP2 ;  /* 0x000000030800788c */ /* 0x000fd2000d745670 */
[----:B------:R-:W-:Y:S05]  /*3c30*/  BRA.U UP2, `(.L_x_71) ;  /* 0x0000001102047547 */ /* 0x000fea000b800000 */
[----:B------:R-:W1:Y:S01]  /*3c40*/  LDC R0, c[0x0][0xb30] ;  /* 0x0002cc00ff007b82 */ /* 0x000e620000000800 */
[----:B------:R-:W2:Y:S01]  /*3c50*/  LDCU.64 UR8, c[0x0][0x888] ;  /* 0x00011100ff0877ac */ /* 0x000ea20008000a00 */
[----:B------:R-:W-:Y:S01]  /*3c60*/  IMAD.MOV.U32 R30, RZ, RZ, 0x1 ;  /* 0x00000001ff1e7424 */ /* 0x000fe200078e00ff */
[----:B------:R-:W-:Y:S01]  /*3c70*/  CS2R R28, SRZ ;  /* 0x00000000001c7805 */ /* 0x000fe2000001ff00 */
[----:B------:R-:W-:Y:S01]  /*3c80*/  IMAD.MOV.U32 R25, RZ, RZ, 0x2000 ;  /* 0x00002000ff197424 */ /* 0x000fe200078e00ff */
[----:B------:R-:W4:Y:S03]  /*3c90*/  LDCU.64 UR4, c[0x0][0x890] ;  /* 0x00011200ff0477ac */ /* 0x000f260008000a00 */
[----:B------:R-:W3:Y:S01]  /*3ca0*/  LDC R24, c[0x0][0x370] ;  /* 0x0000dc00ff187b82 */ /* 0x000ee20000000800 */
[----:B------:R-:W-:Y:S01]  /*3cb0*/  UMOV UR7, 0x400 ;  /* 0x0000040000077882 */ /* 0x000fe20000000000 */
[----:B------:R-:W-:-:S02]  /*3cc0*/  UPLOP3.LUT UP1, UPT, UPT, UPT, UPT, 0x40, 0x4 ;  /* 0x000000000004789c */ /* 0x000fc40003f2e870 */
[----:B------:R-:W-:-:S04]  /*3cd0*/  ULEA UR7, UR37, UR7, 0x18 ;  /* 0x0000000725077291 */ /* 0x000fc8000f8ec0ff */
[----:B------:R-:W3:Y:S01]  /*3ce0*/  LDC R3, c[0x0][0xb0c] ;  /* 0x0002c300ff037b82 */ /* 0x000ee20000000800 */
[----:B------:R-:W-:Y:S02]  /*3cf0*/  UIADD3 UR13, UPT, UPT, UR7, 0x98, URZ ;  /* 0x00000098070d7890 */ /* 0x000fe4000fffe0ff */
[----:B--2---:R-:W-:Y:S02]  /*3d00*/  UISETP.NE.U32.AND UP2, UPT, UR8, URZ, UPT ;  /* 0x000000ff0800728c */ /* 0x004fe4000bf45070 */
[----:B------:R-:W-:Y:S02]  /*3d10*/  UIADD3 UR33, UPT, UPT, UR7, 0x80, URZ ;  /* 0x0000008007217890 */ /* 0x000fe4000fffe0ff */
[----:B----4-:R-:W-:Y:S01]  /*3d20*/  UISETP.NE.U32.AND UP3, UPT, UR4, URZ, UPT ;  /* 0x000000ff0400728c */ /* 0x010fe2000bf65070 */
[----:B------:R-:W2:Y:S01]  /*3d30*/  LDC R18, c[0x0][0xb20] ;  /* 0x0002c800ff127b82 */ /* 0x000ea20000000800 */
[----:B-1----:R-:W-:Y:S01]  /*3d40*/  ISETP.NE.AND P1, PT, R0, 0x1, PT ;  /* 0x000000010000780c */ /* 0x002fe20003f25270 */
[----:B------:R-:W-:-:S02]  /*3d50*/  UISETP.NE.AND.EX UP2, UPT, UR9, URZ, UPT, UP2 ;  /* 0x000000ff0900728c */ /* 0x000fc4000bf45320 */
[----:B------:R-:W-:Y:S02]  /*3d60*/  UIADD3 UR25, UPT, UPT, UR7, 0x88, URZ ;  /* 0x0000008807197890 */ /* 0x000fe4000fffe0ff */
[----:B------:R-:W-:Y:S02]  /*3d70*/  UIADD3 UR17, UPT, UPT, UR7, 0x90, URZ ;  /* 0x0000009007117890 */ /* 0x000fe4000fffe0ff */
[----:B-----5:R-:W1:Y:S01]  /*3d80*/  LDC.64 R32, c[0x0][0x348] ;  /* 0x0000d200ff207b82 */ /* 0x020e620000000a00 */
[----:B------:R-:W-:Y:S02]  /*3d90*/  UPRMT UR13, UR37, 0x654, UR13 ;  /* 0x00000654250d7896 */ /* 0x000fe4000800000d */
[----:B------:R-:W-:-:S05]  /*3da0*/  UISETP.NE.AND.EX UP3, UPT, UR5, URZ, UPT, UP3 ;  /* 0x000000ff0500728c */ /* 0x000fca000bf65330 */
[----:B------:R-:W4:Y:S08]  /*3db0*/  LDC.64 R16, c[0x0][0xb10] ;  /* 0x0002c400ff107b82 */ /* 0x000f300000000a00 */
[----:B------:R-:W1:Y:S08]  /*3dc0*/  LDC.64 R6, c[0x0][0xb18] ;  /* 0x0002c600ff067b82 */ /* 0x000e700000000a00 */
[----:B------:R-:W1:Y:S08]  /*3dd0*/  LDC.64 R4, c[0x0][0xb28] ;  /* 0x0002ca00ff047b82 */ /* 0x000e700000000a00 */
[----:B--23--:R-:W1:Y:S02]  /*3de0*/  LDC R19, c[0x0][0x374] ;  /* 0x0000dd00ff137b82 */ /* 0x00ce640000000800 */
.L_x_82:
[C---:B------:R-:W-:Y:S02]  /*3df0*/  LEA R0, R29.reuse, UR7, 0x3 ;  /* 0x000000071d007c11 */ /* 0x040fe4000f8e18ff */
[----:B------:R-:W-:Y:S02]  /*3e00*/  SHF.L.U32 R2, R28, 0x1f, RZ ;  /* 0x0000001f1c027819 */ /* 0x000fe400000006ff */
[----:B------:R-:W-:Y:S02]  /*3e10*/  LEA R20, R29, UR7, 0x4 ;  /* 0x000000071d147c11 */ /* 0x000fe4000f8e20ff */
[----:B--2---:R-:W2:Y:S02]  /*3e20*/  SYNCS.PHASECHK.TRANS64.TRYWAIT P0, [R0+URZ+0xd0], R2 ;  /* 0x0000d002000075a7 */ /* 0x004ea400080011ff */
[----:B--2---:R-:W-:Y:S05]  /*3e30*/  @!P0 BRA `(.L_x_72) ;  /* 0x0000004400448947 */ /* 0x004fea0003800000 */
.L_x_170:
[----:B------:R-:W-:Y:S01]  /*3e40*/  ISETP.GE.AND P0, PT, R26, 0x1, PT ;  /* 0x000000011a00780c */ /* 0x000fe20003f06270 */
[----:B------:R-:W3:Y:S01]  /*3e50*/  LDS.128 R20, [R20+0x160] ;  /* 0x0001600014147984 */ /* 0x000ee20000000c00 */
[----:B--2---:R-:W-:Y:S01]  /*3e60*/  VIADD R0, R0, 0xe0 ;  /* 0x000000e000007836 */ /* 0x004fe20000000000 */
[----:B------:R-:W-:Y:S01]  /*3e70*/  @!PT LDS RZ, [RZ] ;  /* 0x00000000fffff984 */ /* 0x000fe20000000800 */
[----:B------:R-:W-:Y:S01]  /*3e80*/  @!PT LDS RZ, [RZ] ;  /* 0x00000000fffff984 */ /* 0x000fe20000000800 */
[----:B------:R-:W-:Y:S01]  /*3e90*/  @!PT LDS RZ, [RZ] ;  /* 0x00000000fffff984 */ /* 0x000fe20000000800 */
[----:B------:R-:W-:Y:S01]  /*3ea0*/  @!PT LDS RZ, [RZ] ;  /* 0x00000000fffff984 */ /* 0x000fe20000000800 */
[----:B------:R2:W-:Y:S06]  /*3eb0*/  MEMBAR.ALL.CTA ;  /* 0x0000000000007992 */ /* 0x0005ec0000008000 */
[----:B--2---:R-:W2:Y:S01]  /*3ec0*/  FENCE.VIEW.ASYNC.S ;  /* 0x00000000000073c6 */ /* 0x004ea20000000000 */
[----:B------:R-:W-:Y:S04]  /*3ed0*/  PRMT R0, RZ, 0x654, R0 ;  /* 0x00000654ff007816 */ /* 0x000fe80000000000 */
[----:B--2---:R2:W-:Y:S01]  /*3ee0*/  SYNCS.ARRIVE.TRANS64.RED.A1T0 RZ, [R0+URZ], RZ ;  /* 0x000000ff00ff79a7 */ /* 0x0045e200081004ff */
[----:B---3--:R-:W-:Y:S11]  /*3ef0*/  LOP3.LUT P3, RZ, R22, 0x1, RZ, 0xc0, !PT ;  /* 0x0000000116ff7812 */ /* 0x008ff6000786c0ff */
[----:B------:R-:W-:Y:S02]  /*3f00*/  @!UPT UIADD3 URZ, UPT, UPT, URZ, URZ, URZ ;  /* 0x000000fffffff290 */ /* 0x000fe4000fffe0ff */
[----:B------:R-:W-:Y:S02]  /*3f10*/  @P3 MOV R11, R20 ;  /* 0x00000014000b3202 */ /* 0x000fe40000000f00 */
[----:B------:R-:W-:Y:S01]  /*3f20*/  @P3 LOP3.LUT R10, R21, 0xffff, RZ, 0xc0, !PT ;  /* 0x0000ffff150a3812 */ /* 0x000fe200078ec0ff */
[----:B--2---:R-:W-:Y:S06]  /*3f30*/  @!P0 BRA `(.L_x_73) ;  /* 0x0000000000a48947 */ /* 0x004fec0003800000 */
[-C--:B-1----:R-:W-:Y:S01]  /*3f40*/  IMAD.HI.U32 R0, R19, R7.reuse, RZ ;  /* 0x0000000713007227 */ /* 0x082fe200078e00ff */
[----:B------:R-:W-:Y:S02]  /*3f50*/  ISETP.NE.AND P0, PT, R6, 0x1, PT ;  /* 0x000000010600780c */ /* 0x000fe40003f05270 */
[----:B------:R-:W-:Y:S01]  /*3f60*/  ISETP.NE.AND P2, PT, R26, 0x1, PT ;  /* 0x000000011a00780c */ /* 0x000fe20003f45270 */
[----:B----4-:R-:W-:Y:S01]  /*3f70*/  IMAD.HI.U32 R9, R24, R16, RZ ;  /* 0x0000001018097227 */ /* 0x010fe200078e00ff */
[----:B------:R-:W-:Y:S02]  /*3f80*/  SHF.R.U32.HI R0, RZ, R18, R0 ;  /* 0x00000012ff007219 */ /* 0x000fe40000011600 */
[----:B------:R-:W-:Y:S01]  /*3f90*/  ISETP.NE.AND P4, PT, R3, 0x1, PT ;  /* 0x000000010300780c */ /* 0x000fe20003f85270 */
[----:B------:R-:W-:Y:S01]  /*3fa0*/  IMAD.HI.U32 R13, R10, R7, RZ ;  /* 0x000000070a0d7227 */ /* 0x000fe200078e00ff */
[----:B------:R-:W-:Y:S02]  /*3fb0*/  SHF.R.U32.HI R9, RZ, R17, R9 ;  /* 0x00000011ff097219 */ /* 0x000fe40000011609 */
[----:B------:R-:W-:Y:S01]  /*3fc0*/  SEL R0, R19, R0, !P0 ;  /* 0x0000000013007207 */ /* 0x000fe20004000000 */
[----:B------:R-:W-:Y:S01]  /*3fd0*/  IMAD.HI.U32 R12, R11, R16, RZ ;  /* 0x000000100b0c7227 */ /* 0x000fe200078e00ff */
[----:B------:R-:W-:Y:S03]  /*3fe0*/  SEL R9, R24, R9, !P4 ;  /* 0x0000000918097207 */ /* 0x000fe60006000000 */
[-C--:B------:R-:W-:Y:S01]  /*3ff0*/  IMAD.HI.U32 R8, R0, R4.reuse, RZ ;  /* 0x0000000400087227 */ /* 0x080fe200078e00ff */
[----:B------:R-:W-:Y:S03]  /*4000*/  SHF.R.U32.HI R12, RZ, R17, R12 ;  /* 0x00000011ff0c7219 */ /* 0x000fe6000001160c */
[----:B------:R-:W-:Y:S01]  /*4010*/  IMAD.HI.U32 R2, R9, R4, RZ ;  /* 0x0000000409027227 */ /* 0x000fe200078e00ff */
[-C--:B------:R-:W-:Y:S02]  /*4020*/  @P2 SHF.R.U32.HI R0, RZ, R5.reuse, R8 ;  /* 0x00000005ff002219 */ /* 0x080fe40000011608 */
[----:B------:R-:W-:Y:S02]  /*4030*/  SHF.R.U32.HI R8, RZ, R18, R13 ;  /* 0x00000012ff087219 */ /* 0x000fe4000001160d */
[----:B------:R-:W-:Y:S01]  /*4040*/  @P2 SHF.R.U32.HI R9, RZ, R5, R2 ;  /* 0x00000005ff092219 */ /* 0x000fe20000011602 */
[----:B------:R-:W-:Y:S01]  /*4050*/  IMAD R0, R26, R0, RZ ;  /* 0x000000001a007224 */ /* 0x000fe200078e02ff */
[----:B------:R-:W-:Y:S02]  /*4060*/  SEL R8, R10, R8, !P0 ;  /* 0x000000080a087207 */ /* 0x000fe40004000000 */
[----:B------:R-:W-:Y:S01]  /*4070*/  SEL R2, R11, R12, !P4 ;  /* 0x0000000c0b027207 */ /* 0x000fe20006000000 */
[----:B------:R-:W-:Y:S01]  /*4080*/  IMAD R12, R26, R9, RZ ;  /* 0x000000091a0c7224 */ /* 0x000fe200078e02ff */
[C---:B------:R-:W-:Y:S01]  /*4090*/  ISETP.GE.AND P0, PT, R8.reuse, R0, PT ;  /* 0x000000000800720c */ /* 0x040fe20003f06270 */
[----:B------:R-:W-:Y:S03]  /*40a0*/  IMAD.HI.U32 R0, R8, R4, RZ ;  /* 0x0000000408007227 */ /* 0x000fe600078e00ff */
[----:B------:R-:W-:Y:S02]  /*40b0*/  ISETP.GE.OR P0, PT, R2, R12, P0 ;  /* 0x0000000c0200720c */ /* 0x000fe40000706670 */
[-C--:B------:R-:W-:Y:S04]  /*40c0*/  SHF.R.U32.HI R0, RZ, R5.reuse, R0 ;  /* 0x00000005ff007219 */ /* 0x080fe80000011600 */
[----:B------:R-:W-:Y:S05]  /*40d0*/  SEL R13, R8, R0, !P2 ;  /* 0x00000000080d7207 */ /* 0x000fea0005000000 */
[----:B------:R-:W-:Y:S02]  /*40e0*/  IMAD.MOV R12, RZ, RZ, -R13 ;  /* 0x000000ffff0c7224 */ /* 0x000fe400078e0a0d */
[----:B------:R-:W-:Y:S04]  /*40f0*/  @!P0 IMAD.HI.U32 R0, R2, R4, RZ ;  /* 0x0000000402008227 */ /* 0x000fe800078e00ff */
[----:B------:R-:W-:Y:S01]  /*4100*/  IMAD R12, R26, R12, R8 ;  /* 0x0000000c1a0c7224 */ /* 0x000fe200078e0208 */
[----:B------:R-:W-:Y:S04]  /*4110*/  @!P0 SHF.R.U32.HI R0, RZ, R5, R0 ;  /* 0x00000005ff008219 */ /* 0x000fe80000011600 */
[----:B------:R-:W-:Y:S04]  /*4120*/  @!P0 SEL R0, R2, R0, !P2 ;  /* 0x0000000002008207 */ /* 0x000fe80005000000 */
[----:B------:R-:W-:Y:S01]  /*4130*/  @!P0 IADD3 R13, PT, PT, R13, -R0, RZ ;  /* 0x800000000d0d8210 */ /* 0x000fe20007ffe0ff */
[----:B------:R-:W-:Y:S01]  /*4140*/  @!P0 IMAD R0, R9, R12, R0 ;  /* 0x0000000c09008224 */ /* 0x000fe200078e0200 */
[----:B------:R-:W-:Y:S01]  /*4150*/  IADD3 R9, PT, PT, -R8, RZ, RZ ;  /* 0x000000ff08097210 */ /* 0x000fe20007ffe1ff */
[--C-:B------:R-:W-:Y:S02]  /*4160*/  IMAD.MOV R12, RZ, RZ, -R2.reuse ;  /* 0x000000ffff0c7224 */ /* 0x100fe400078e0a02 */
[----:B------:R-:W-:Y:S02]  /*4170*/  @!P0 IMAD R8, R13, R26, R2 ;  /* 0x0000001a0d088224 */ /* 0x000fe400078e0202 */
[----:B------:R-:W-:Y:S02]  /*4180*/  @!P0 IMAD.MOV.U32 R2, RZ, RZ, R0 ;  /* 0x000000ffff028224 */ /* 0x000fe400078e0000 */
[----:B------:R-:W-:Y:S02]  /*4190*/  IMAD R11, R3, R12, R11 ;  /* 0x0000000c030b7224 */ /* 0x000fe400078e020b */
[----:B------:R-:W-:Y:S02]  /*41a0*/  IMAD R10, R6, R9, R10 ;  /* 0x00000009060a7224 */ /* 0x000fe400078e020a */
[----:B------:R-:W-:Y:S02]  /*41b0*/  IMAD R11, R2, R3, R11 ;  /* 0x00000003020b7224 */ /* 0x000fe400078e020b */
[----:B------:R-:W-:Y:S02]  /*41c0*/  IMAD R10, R8, R6, R10 ;  /* 0x00000006080a7224 */ /* 0x000fe400078e020a */
.L_x_73:
[----:B------:R-:W-:Y:S05]  /*41d0*/  BRA.U UP1, `(.L_x_74) ;  /* 0x0000000101107547 */ /* 0x000fea000b800000 */
[----:B------:R-:W-:Y:S04]  /*41e0*/  MOV R2, UR6 ;  /* 0x0000000600027c02 */ /* 0x000fe80008000f00 */
[----:B------:R-:W-:Y:S04]  /*41f0*/  SHF.L.U32 R2, R2, 0x1f, RZ ;  /* 0x0000001f02027819 */ /* 0x000fe800000006ff */
[----:B------:R-:W2:Y:S02]  /*4200*/  SYNCS.PHASECHK.TRANS64.TRYWAIT P0, [UR7+0xc8], R2 ;  /* 0x0000c802ff0075a7 */ /* 0x000ea40008001107 */
[----:B--2---:R-:W-:Y:S05]  /*4210*/  @!P0 BRA `(.L_x_75) ;  /* 0x0000004000608947 */ /* 0x004fea0003800000 */
.L_x_74:
[----:B------:R-:W-:Y:S02]  /*4220*/  R2UR UR35, R15 ;  /* 0x000000000f2372ca */ /* 0x000fe400000e0000 */
[----:B------:R-:W-:Y:S02]  /*4230*/  R2UR UR34, R14 ;  /* 0x000000000e2272ca */ /* 0x000fe400000e0000 */
[----:B------:R-:W-:Y:S02]  /*4240*/  ISETP.NE.U32.AND P2, PT, RZ, UR4, PT ;  /* 0x00000004ff007c0c */ /* 0x000fe4000bf45070 */
[----:B------:R-:W-:Y:S02]  /*4250*/  SHF.L.U32 R14, R30, 0x1f, RZ ;  /* 0x0000001f1e0e7819 */ /* 0x000fe400000006ff */
[----:B------:R-:W-:Y:S05]  /*4260*/  ISETP.NE.AND.EX P2, PT, RZ, UR5, PT, P2 ;  /* 0x00000005ff007c0c */ /* 0x000fea000bf45320 */
[----:B------:R-:W-:Y:S02]  /*4270*/  USHF.L.U32 UR35, UR35, 0x7, URZ ;  /* 0x0000000723237899 */ /* 0x000fe400080006ff */
[----:B------:R-:W-:Y:S01]  /*4280*/  USHF.L.U32 UR34, UR34, 0x6, URZ ;  /* 0x0000000622227899 */ /* 0x000fe200080006ff */
[----:B------:R-:W-:Y:S11]  /*4290*/  BRA.U !UP3, `(.L_x_76) ;  /* 0x000000010b347547 */ /* 0x000ff6000b800000 */
[----:B------:R-:W-:Y:S01]  /*42a0*/  UPLOP3.LUT UP0, UPT, UPT, UPT, UP2, 0x80, 0x8 ;  /* 0x000000000008789c */ /* 0x000fe20003f0f020 */
[----:B--2---:R-:W-:Y:S02]  /*42b0*/  HFMA2 R0, -RZ, RZ, 0, 5.9604644775390625e-08 ;  /* 0x00000001ff007431 */ /* 0x004fe400000001ff */
[----:B------:R-:W-:Y:S03]  /*42c0*/  IMAD.MOV.U32 R64, RZ, RZ, 0x1 ;  /* 0x00000001ff407424 */ /* 0x000fe600078e00ff */
[----:B------:R-:W-:Y:S05]  /*42d0*/  PLOP3.LUT P0, PT, PT, PT, UP0, 0x80, 0x8 ;  /* 0x000000000008781c */ /* 0x000fea0003f0f008 */
[----:B------:R-:W2:Y:S01]  /*42e0*/  @UP0 LDCU.64 UR10, c[0x0][0x888] ;  /* 0x00011100ff0a07ac */ /* 0x000ea20008000a00 */
[----:B------:R-:W-:Y:S07]  /*42f0*/  @UP0 UIMAD UR8, UR36, UR4, URZ ;  /* 0x00000004240802a4 */ /* 0x000fee000f8e02ff */
[----:B------:R-:W-:Y:S01]  /*4300*/  @!P0 PRMT R64, R0, 0x7610, R64 ;  /* 0x0000761000408816 */ /* 0x000fe20000000040 */
[----:B--2---:R-:W-:Y:S03]  /*4310*/  @UP0 UIMAD.WIDE UR10, UR8, 0x4, UR10 ;  /* 0x00000004080a08a5 */ /* 0x004fe6000f8e020a */
[----:B------:R-:W2:Y:S03]  /*4320*/  @!UP0 LDCU UR8, c[0x0][0x880] ;  /* 0x00011000ff0887ac */ /* 0x000ea60008000800 */
[----:B------:R-:W-:Y:S01]  /*4330*/  IMAD.U32 R8, RZ, RZ, UR10 ;  /* 0x0000000aff087e24 */ /* 0x000fe2000f8e00ff */
[----:B------:R-:W-:Y:S05]  /*4340*/  MOV R9, UR11 ;  /* 0x0000000b00097c02 */ /* 0x000fea0008000f00 */
[----:B------:R3:W5:Y:S02]  /*4350*/  @P0 LDG.E R35, desc[UR46][R8.64] ;  /* 0x0000002e08230981 */ /* 0x000764000c1e1900 */
[----:B--23--:R-:W-:Y:S07]  /*4360*/  @!P0 IMAD.U32 R35, RZ, RZ, UR8 ;  /* 0x00000008ff238e24 */ /* 0x00cfee000f8e00ff */
.L_x_76:
[----:B-----5:R-:W-:Y:S01]  /*4370*/  @!P2 FSETP.EQ.AND P0, PT, R35, RZ, PT ;  /* 0x000000ff2300a20b */ /* 0x020fe20003f02000 */
[----:B------:R-:W-:Y:S01]  /*4380*/  @!UPT UIADD3 URZ, UPT, UPT, URZ, URZ, URZ ;  /* 0x000000fffffff290 */ /* 0x000fe2000fffe0ff */
[----:B------:R-:W-:Y:S11]  /*4390*/  @!P2 BRA `(.L_x_77) ;  /* 0x000000000014a947 */ /* 0x000ff60003800000 */
[----:B------:R-:W-:Y:S02]  /*43a0*/  LOP3.LUT P2, RZ, R64, 0xff, RZ, 0xc0, !PT ;  /* 0x000000ff40ff7812 */ /* 0x000fe4000784c0ff */
[----:B------:R-:W-:Y:S04]  /*43b0*/  PLOP3.LUT P0, PT, PT, PT, UP0, 0x80, 0x8 ;  /* 0x000000000008781c */ /* 0x000fe80003f0f008 */
[----:B------:R-:W-:Y:S07]  /*43c0*/  PLOP3.LUT P0, PT, P0, PT, PT, 0x8, 0x80 ;  /* 0x000000000080781c */ /* 0x000fee000070e170 */
[----:B------:R-:W-:Y:S11]  /*43d0*/  @P2 FSETP.EQ.AND P0, PT, R35, RZ, PT ;  /* 0x000000ff2300220b */ /* 0x000ff60003f02000 */
[----:B------:R-:W-:Y:S02]  /*43e0*/  @!UPT UIADD3 URZ, UPT, UPT, URZ, URZ, URZ ;  /* 0x000000fffffff290 */ /* 0x000fe4000fffe0ff */
.L_x_77:
[----:B------:R-:W3:Y:S01]  /*43f0*/  SYNCS.PHASECHK.TRANS64.TRYWAIT P2, [UR7+0xa0], R14 ;  /* 0x0000a00eff0075a7 */ /* 0x000ee20008041107 */
[----:B------:R-:W-:Y:S04]  /*4400*/  ELECT P4, URZ, PT ;  /* 0x0000000000ff782f */ /* 0x000fe80003880000 */
[----:B------:R-:W-:Y:S11]  /*4410*/  PLOP3.LUT P4, PT, P0, P4, PT, 0xf2, 0x2f ;  /* 0x00000000002f781c */ /* 0x000ff60000789e72 */
[----:B------:R-:W-:Y:S02]  /*4420*/  @!UPT UIADD3 URZ, UPT, UPT, URZ, URZ, URZ ;  /* 0x000000fffffff290 */ /* 0x000fe4000fffe0ff */
[----:B-1----:R-:W-:Y:S05]  /*4430*/  @!P4 IADD3 R8, P0, PT, R32, 0x580, RZ ;  /* 0x000005802008c810 */ /* 0x002fea0007f1e0ff */
[----:B--2---:R-:W-:Y:S01]  /*4440*/  @!P4 IMAD.X R2, RZ, RZ, R33, P0 ;  /* 0x000000ffff02c224 */ /* 0x004fe200000e0621 */
[----:B---3--:R-:W-:Y:S07]  /*4450*/  @!P2 BRA `(.L_x_78) ;  /* 0x0000003c00e8a947 */ /* 0x008fee0003800000 */
.L_x_173:
[----:B------:R-:W-:Y:S01]  /*4460*/  @!P4 R2UR UR8, R2 ;  /* 0x000000000208c2ca */ /* 0x000fe200000e0000 */
[----:B------:R-:W-:Y:S01]  /*4470*/  VOTEU.ALL UP1, P4 ;  /* 0x0000000000ff7886 */ /* 0x000fe20002020000 */
[----:B------:R-:W-:Y:S01]  /*4480*/  @!P4 R2UR UR9, R8 ;  /* 0x000000000809c2ca */ /* 0x000fe200000e0000 */
[----:B-1----:R-:W-:Y:S01]  /*4490*/  @!P4 IMAD.MOV.U32 R0, RZ, RZ, 0x2000 ;  /* 0x00002000ff00c424 */ /* 0x002fe200078e00ff */
[----:B------:R-:W-:Y:S01]  /*44a0*/  UMOV UR10, 0x0 ;  /* 0x00000000000a7882 */ /* 0x000fe20000000000 */
[----:B------:R-:W-:Y:S01]  /*44b0*/  UMOV UR11, 0x10000000 ;  /* 0x10000000000b7882 */ /* 0x000fe20000000000 */
[----:B------:R-:W-:Y:S01]  /*44c0*/  @!UP1 UIADD3 UR32, UPT, UPT, UR7, 0x200, URZ ;  /* 0x0000020007209890 */ /* 0x000fe2000fffe0ff */
[----:B------:R-:W-:Y:S06]  /*44d0*/  VOTEU.ALL UP1, P4 ;  /* 0x0000000000ff7886 */ /* 0x000fec0002020000 */
[----:B------:R-:W-:Y:S01]  /*44e0*/  IMAD.U32 R9, RZ, RZ, UR8 ;  /* 0x00000008ff097e24 */ /* 0x000fe2000f8e00ff */
[----:B------:R-:W-:Y:S01]  /*44f0*/  UPRMT UR8, UR37, 0x654, UR33 ;  /* 0x0000065425087896 */ /* 0x000fe20008000021 */
[----:B------:R-:W-:Y:S03]  /*4500*/  IMAD.U32 R8, RZ, RZ, UR9 ;  /* 0x00000009ff087e24 */ /* 0x000fe6000f8e00ff */
[----:B------:R-:W-:Y:S02]  /*4510*/  @!P4 R2UR UR15, R9 ;  /* 0x00000000090fc2ca */ /* 0x000fe400000e0000 */
[----:B------:R-:W-:Y:S02]  /*4520*/  @!P4 R2UR UR14, R8 ;  /* 0x00000000080ec2ca */ /* 0x000fe400000e0000 */
[----:B------:R-:W-:Y:S05]  /*4530*/  @!P4 IADD3 R8, P0, PT, R32, 0x580, RZ ;  /* 0x000005802008c810 */ /* 0x000fea0007f1e0ff */
[----:B------:R-:W-:Y:S06]  /*4540*/  @!P4 IMAD.X R2, RZ, RZ, R33, P0 ;  /* 0x000000ffff02c224 */ /* 0x000fec00000e0621 */
[----:B------:R1:W-:Y:S01]  /*4550*/  @!UP1 UTMALDG.3D [UR32], [UR14], desc[UR10] ;  /* 0x00000a200e0095b4 */ /* 0x0003e20008011000 */
[----:B------:R1:W-:Y:S01]  /*4560*/  @!P4 SYNCS.ARRIVE.TRANS64.RED.A0TR RZ, [UR7+0x80], R0 ;  /* 0x00008000ffffc9a7 */ /* 0x0003e20008300407 */
[----:B------:R-:W-:Y:S01]  /*4570*/  SYNCS.ARRIVE.TRANS64.RED.A1T0 RZ, [UR8], RZ ;  /* 0x000000ffffff79a7 */ /* 0x000fe20008100408 */
[----:B------:R-:W2:Y:S02]  /*4580*/  SYNCS.PHASECHK.TRANS64.TRYWAIT P2, [UR7+0xa8], R14 ;  /* 0x0000a80eff0075a7 */ /* 0x000ea40008041107 */
[----:B-12---:R-:W-:Y:S05]  /*4590*/  @!P2 BRA `(.L_x_79) ;  /* 0x0000003c00b0a947 */ /* 0x006fea0003800000 */
.L_x_175:
[----:B------:R-:W-:Y:S01]  /*45a0*/  @!P4 R2UR UR8, R2 ;  /* 0x000000000208c2ca */ /* 0x000fe200000e0000 */
[----:B------:R-:W-:Y:S01]  /*45b0*/  VOTEU.ALL UP1, P4 ;  /* 0x0000000000ff7886 */ /* 0x000fe20002020000 */
[----:B------:R-:W-:Y:S01]  /*45c0*/  @!P4 R2UR UR9, R8 ;  /* 0x000000000809c2ca */ /* 0x000fe200000e0000 */
[----:B-1----:R-:W-:Y:S01]  /*45d0*/  @!P4 IMAD.MOV.U32 R0, RZ, RZ, 0x2000 ;  /* 0x00002000ff00c424 */ /* 0x002fe200078e00ff */
[----:B------:R-:W-:Y:S01]  /*45e0*/  UMOV UR10, 0x0 ;  /* 0x00000000000a7882 */ /* 0x000fe20000000000 */
[----:B------:R-:W-:Y:S01]  /*45f0*/  UMOV UR11, 0x10000000 ;  /* 0x10000000000b7882 */ /* 0x000fe20000000000 */
[----:B------:R-:W-:Y:S02]  /*4600*/  @!UP1 UIADD3 UR26, UPT, UPT, UR34, 0x10, URZ ;  /* 0x00000010221a9890 */ /* 0x000fe4000fffe0ff */
[----:B------:R-:W-:Y:S01]  /*4610*/  @!UP1 UIADD3 UR24, UPT, UPT, UR7, 0x2200, URZ ;  /* 0x0000220007189890 */ /* 0x000fe2000fffe0ff */
[----:B------:R-:W-:Y:S01]  /*4620*/  VOTEU.ALL UP1, P4 ;  /* 0x0000000000ff7886 */ /* 0x000fe20002020000 */
[----:B------:R-:W-:Y:S01]  /*4630*/  UMOV UR27, UR35 ;  /* 0x00000023001b7c82 */ /* 0x000fe20008000000 */
[----:B------:R-:W-:Y:S02]  /*4640*/  UMOV UR28, UR36 ;  /* 0x00000024001c7c82 */ /* 0x000fe40008000000 */
        /* <DEDUP_REMOVED lines=12> */
.L_x_177:
[----:B------:R-:W2:Y:S01]  /*4710*/  LDC.64 R12, c[0x0][0xb18] ;  /* 0x0002c600ff0c7b82 */ /* 0x000ea20000000a00 */
[----:B------:R-:W-:Y:S01]  /*4720*/  @!P4 R2UR UR8, R2 ;  /* 0x000000000208c2ca */ /* 0x000fe200000e0000 */
[----:B------:R-:W-:Y:S01]  /*4730*/  VOTEU.ALL UP1, P4 ;  /* 0x0000000000ff7886 */ /* 0x000fe20002020000 */
[----:B------:R-:W-:Y:S01]  /*4740*/  @!P4 R2UR UR9, R8 ;  /* 0x000000000809c2ca */ /* 0x000fe200000e0000 */
[----:B-1----:R-:W-:Y:S01]  /*4750*/  @!P4 IMAD.MOV.U32 R0, RZ, RZ, 0x2000 ;  /* 0x00002000ff00c424 */ /* 0x002fe200078e00ff */
[----:B------:R-:W-:Y:S03]  /*4760*/  UMOV UR10, 0x0 ;  /* 0x00000000000a7882 */ /* 0x000fe60000000000 */
[----:B------:R-:W1:Y:S01]  /*4770*/  @!P1 LDC R2, c[0x0][0xb0c] ;  /* 0x0002c300ff029b82 */ /* 0x000e620000000800 */
[----:B------:R-:W-:Y:S01]  /*4780*/  @!UP1 UIADD3 UR18, UPT, UPT, UR34, 0x20, URZ ;  /* 0x0000002022129890 */ /* 0x000fe2000fffe0ff */
[----:B------:R-:W-:Y:S01]  /*4790*/  @P3 SHF.R.U32.HI R27, RZ, 0x10, R21 ;  /* 0x00000010ff1b3819 */ /* 0x000fe20000011615 */
[----:B------:R-:W-:Y:S01]  /*47a0*/  @!UP1 UIADD3 UR16, UPT, UPT, UR7, 0x4200, URZ ;  /* 0x0000420007109890 */ /* 0x000fe2000fffe0ff */
[----:B------:R-:W-:Y:S01]  /*47b0*/  VIADD R29, R29, 0x1 ;  /* 0x000000011d1d7836 */ /* 0x000fe20000000000 */
[----:B------:R-:W-:Y:S01]  /*47c0*/  VOTEU.ALL UP1, P4 ;  /* 0x0000000000ff7886 */ /* 0x000fe20002020000 */
[----:B------:R-:W-:Y:S01]  /*47d0*/  UMOV UR11, 0x10000000 ;  /* 0x10000000000b7882 */ /* 0x000fe20000000000 */
[----:B------:R-:W-:Y:S01]  /*47e0*/  UMOV UR19, UR35 ;  /* 0x0000002300137c82 */ /* 0x000fe20008000000 */
[----:B------:R-:W-:Y:S01]  /*47f0*/  IMAD.U32 R9, RZ, RZ, UR8 ;  /* 0x00000008ff097e24 */ /* 0x000fe2000f8e00ff */
[----:B------:R-:W-:Y:S01]  /*4800*/  UMOV UR20, UR36 ;  /* 0x0000002400147c82 */ /* 0x000fe20008000000 */
[----:B------:R-:W-:Y:S01]  /*4810*/  IMAD.U32 R8, RZ, RZ, UR9 ;  /* 0x00000009ff087e24 */ /* 0x000fe2000f8e00ff */
[----:B------:R-:W-:Y:S02]  /*4820*/  UPRMT UR8, UR37, 0x654, UR17 ;  /* 0x0000065425087896 */ /* 0x000fe40008000011 */
[----:B------:R-:W-:Y:S02]  /*4830*/  @!P4 R2UR UR15, R9 ;  /* 0x00000000090fc2ca */ /* 0x000fe400000e0000 */
[----:B------:R-:W-:Y:S02]  /*4840*/  @!P4 R2UR UR14, R8 ;  /* 0x00000000080ec2ca */ /* 0x000fe400000e0000 */
[----:B------:R-:W3:Y:S11]  /*4850*/  LDC.64 R8, c[0x0][0xb10] ;  /* 0x0002c400ff087b82 */ /* 0x000ef60000000a00 */
[----:B------:R1:W-:Y:S01]  /*4860*/  @!UP1 UTMALDG.3D [UR16], [UR14], desc[UR10] ;  /* 0x00000a100e0095b4 */ /* 0x0003e20008011000 */
[----:B------:R5:W-:Y:S01]  /*4870*/  @!P4 SYNCS.ARRIVE.TRANS64.RED.A0TR RZ, [UR7+0x90], R0 ;  /* 0x00009000ffffc9a7 */ /* 0x000be20008300407 */
[C---:B---3--:R-:W-:Y:S01]  /*4880*/  @!P1 IMAD.HI.U32 R8, R11.reuse, R8, RZ ;  /* 0x000000080b089227 */ /* 0x048fe200078e00ff */
[----:B--2---:R-:W-:Y:S02]  /*4890*/  @!P1 ISETP.NE.AND P0, PT, R12, 0x1, PT ;  /* 0x000000010c00980c */ /* 0x004fe40003f05270 */
[----:B-1----:R-:W-:Y:S01]  /*48a0*/  @!P1 ISETP.NE.AND P2, PT, R2, 0x1, PT ;  /* 0x000000010200980c */ /* 0x002fe20003f45270 */
[----:B------:R-:W-:Y:S01]  /*48b0*/  SYNCS.ARRIVE.TRANS64.RED.A1T0 RZ, [UR8], RZ ;  /* 0x000000ffffff79a7 */ /* 0x000fe20008100408 */
[C---:B------:R-:W-:Y:S01]  /*48c0*/  @!P1 IMAD.HI.U32 R13, R10.reuse, R13, RZ ;  /* 0x0000000d0a0d9227 */ /* 0x040fe200078e00ff */
[----:B------:R-:W-:Y:S04]  /*48d0*/  @!P1 SHF.R.U32.HI R8, RZ, R9, R8 ;  /* 0x00000009ff089219 */ /* 0x000fe80000011608 */
[----:B------:R-:W-:Y:S01]  /*48e0*/  @!P1 SEL R8, R11, R8, !P2 ;  /* 0x000000080b089207 */ /* 0x000fe20005000000 */
[----:B------:R-:W1:Y:S01]  /*48f0*/  SYNCS.PHASECHK.TRANS64.TRYWAIT P5, [UR7+0xb8], R14 ;  /* 0x0000b80eff0075a7 */ /* 0x000e6200080a1107 */
[----:B-----5:R-:W2:Y:S02]  /*4900*/  @!P1 LDC R0, c[0x0][0xb20] ;  /* 0x0002c800ff009b82 */ /* 0x020ea40000000800 */
[----:B--2---:R-:W-:Y:S04]  /*4910*/  @!P1 SHF.R.U32.HI R0, RZ, R0, R13 ;  /* 0x00000000ff009219 */ /* 0x004fe8000001160d */
[----:B------:R-:W-:Y:S05]  /*4920*/  @!P1 SEL R9, R10, R0, !P0 ;  /* 0x000000000a099207 */ /* 0x000fea0004000000 */
[----:B------:R-:W-:Y:S02]  /*4930*/  @!P1 IMAD.IADD R0, R9, 0x1, -R8 ;  /* 0x0000000109009824 */ /* 0x000fe400078e0a08 */
[----:B------:R-:W-:Y:S02]  /*4940*/  @!P1 IMAD.IADD R8, R8, 0x1, -R9 ;  /* 0x0000000108089824 */ /* 0x000fe400078e0a09 */
[----:B------:R-:W-:Y:S02]  /*4950*/  @!P1 IMAD R11, R0, R2, R11 ;  /* 0x00000002000b9224 */ /* 0x000fe400078e020b */
[----:B------:R-:W-:Y:S01]  /*4960*/  @!P1 IMAD R10, R8, R12, R10 ;  /* 0x0000000c080a9224 */ /* 0x000fe200078e020a */
[----:B-1----:R-:W-:Y:S06]  /*4970*/  @!P5 BRA `(.L_x_81) ;  /* 0x0000003800e8d947 */ /* 0x002fec0003800000 */
.L_x_179:
[----:B------:R-:W-:Y:S01]  /*4980*/  @!P4 IADD3 R2, P0, PT, R32, 0x580, RZ ;  /* 0x000005802002c810 */ /* 0x000fe20007f1e0ff */
[----:B------:R-:W-:Y:S01]  /*4990*/  VOTEU.ALL UP1, P4 ;  /* 0x0000000000ff7886 */ /* 0x000fe20002020000 */
[----:B------:R-:W-:Y:S01]  /*49a0*/  UMOV UR18, 0x0 ;  /* 0x0000000000127882 */ /* 0x000fe20000000000 */
[----:B------:R-:W-:Y:S01]  /*49b0*/  UMOV UR19, 0x10000000 ;  /* 0x1000000000137882 */ /* 0x000fe20000000000 */
[----:B------:R-:W-:Y:S01]  /*49c0*/  @!P4 R2UR UR9, R2 ;  /* 0x000000000209c2ca */ /* 0x000fe200000e0000 */
[----:B-1----:R-:W-:Y:S01]  /*49d0*/  @!P4 IMAD.X R0, RZ, RZ, R33, P0 ;  /* 0x000000ffff00c224 */ /* 0x002fe200000e0621 */
[----:B------:R-:W-:Y:S01]  /*49e0*/  @!UP1 UIADD3 UR10, UPT, UPT, UR34, 0x30, URZ ;  /* 0x00000030220a9890 */ /* 0x000fe2000fffe0ff */
[----:B------:R-:W-:Y:S01]  /*49f0*/  ISETP.NE.AND P0, PT, R29, 0x2, PT ;  /* 0x000000021d00780c */ /* 0x000fe20003f05270 */
[----:B------:R-:W-:Y:S01]  /*4a00*/  UMOV UR11, UR35 ;  /* 0x00000023000b7c82 */ /* 0x000fe20008000000 */
[----:B------:R-:W-:Y:S01]  /*4a10*/  UMOV UR12, UR36 ;  /* 0x00000024000c7c82 */ /* 0x000fe20008000000 */
[----:B------:R-:W-:Y:S01]  /*4a20*/  @!P4 R2UR UR8, R0 ;  /* 0x000000000008c2ca */ /* 0x000fe200000e0000 */
[----:B------:R-:W-:Y:S01]  /*4a30*/  IMAD.IADD R14, R10, 0x1, R62 ;  /* 0x000000010a0e7824 */ /* 0x000fe200078e023e */
[----:B------:R-:W-:Y:S01]  /*4a40*/  @P3 R2UR UR36, R27 ;  /* 0x000000001b2432ca */ /* 0x000fe200000e0000 */
[----:B------:R-:W-:Y:S01]  /*4a50*/  IMAD.IADD R15, R11, 0x1, R63 ;  /* 0x000000010b0f7824 */ /* 0x000fe200078e023f */
[----:B------:R-:W-:Y:S02]  /*4a60*/  SEL R0, RZ, 0x1, P0 ;  /* 0x00000001ff007807 */ /* 0x000fe40000000000 */
[----:B------:R-:W-:Y:S01]  /*4a70*/  LOP3.LUT R30, R30, 0x1, RZ, 0x3c, !PT ;  /* 0x000000011e1e7812 */ /* 0x000fe200078e3cff */
[----:B------:R-:W-:Y:S01]  /*4a80*/  IMAD.U32 R8, RZ, RZ, UR9 ;  /* 0x00000009ff087e24 */ /* 0x000fe2000f8e00ff */
[----:B------:R-:W-:Y:S01]  /*4a90*/  @!UP1 UIADD3 UR9, UPT, UPT, UR7, 0x98, URZ ;  /* 0x0000009807099890 */ /* 0x000fe2000fffe0ff */
[----:B------:R-:W-:Y:S02]  /*4aa0*/  LOP3.LUT R28, R28, R0, RZ, 0x3c, !PT ;  /* 0x000000001c1c7212 */ /* 0x000fe400078e3cff */
[----:B------:R-:W-:Y:S02]  /*4ab0*/  SEL R29, R29, RZ, P0 ;  /* 0x000000ff1d1d7207 */ /* 0x000fe40000000000 */
[----:B------:R-:W-:Y:S01]  /*4ac0*/  IMAD.U32 R9, RZ, RZ, UR8 ;  /* 0x00000008ff097e24 */ /* 0x000fe2000f8e00ff */
[----:B------:R-:W-:Y:S01]  /*4ad0*/  @!P4 R2UR UR14, R8 ;  /* 0x00000000080ec2ca */ /* 0x000fe200000e0000 */
[----:B------:R-:W-:Y:S01]  /*4ae0*/  @!UP1 UIADD3 UR8, UPT, UPT, UR7, 0x6200, URZ ;  /* 0x0000620007089890 */ /* 0x000fe2000fffe0ff */
[----:B------:R-:W-:Y:S02]  /*4af0*/  VOTEU.ALL UP1, P4 ;  /* 0x0000000000ff7886 */ /* 0x000fe40002020000 */
[----:B------:R-:W-:Y:S11]  /*4b00*/  @!P4 R2UR UR15, R9 ;  /* 0x00000000090fc2ca */ /* 0x000ff600000e0000 */
[----:B------:R-:W-:Y:S02]  /*4b10*/  @!UPT UIADD3 URZ, UPT, UPT, URZ, URZ, URZ ;  /* 0x000000fffffff290 */ /* 0x000fe4000fffe0ff */
[----:B------:R2:W-:Y:S01]  /*4b20*/  @!UP1 UTMALDG.3D [UR8], [UR14], desc[UR18] ;  /* 0x000012080e0095b4 */ /* 0x0005e20008011000 */
[----:B------:R2:W-:Y:S01]  /*4b30*/  @!P4 SYNCS.ARRIVE.TRANS64.RED.A0TR RZ, [UR7+0x98], R25 ;  /* 0x00009819ffffc9a7 */ /* 0x0005e20008300407 */
[----:B------:R-:W-:Y:S01]  /*4b40*/  UPLOP3.LUT UP1, UPT, UPT, UPT, UPT, 0x80, 0x8 ;  /* 0x000000000008789c */ /* 0x000fe20003f2f070 */
[----:B------:R-:W-:Y:S01]  /*4b50*/  SYNCS.ARRIVE.TRANS64.RED.A1T0 RZ, [UR13], RZ ;  /* 0x000000ffffff79a7 */ /* 0x000fe2000810040d */
[----:B------:R-:W-:Y:S09]  /*4b60*/  @P3 BRA `(.L_x_82) ;  /* 0xfffffff000a03947 */ /* 0x000ff2000383ffff */
[----:B------:R-:W-:-:S04]  /*4b70*/  SHF.L.U32 R2, R30, 0x1f, RZ ;  /* 0x0000001f1e027819 */ /* 0x000fc800000006ff */
[----:B------:R-:W1:Y:S02]  /*4b80*/  SYNCS.PHASECHK.TRANS64.TRYWAIT P0, [UR7+0xa0], R2 ;  /* 0x0000a002ff0075a7 */ /* 0x000e640008001107 */
[----:B-1----:R-:W-:Y:S05]  /*4b90*/  @!P0 BRA `(.L_x_83) ;  /* 0x0000003800788947 */ /* 0x002fea0003800000 */
.L_x_181:
[----:B------:R-:W3:Y:S02]  /*4ba0*/  SYNCS.PHASECHK.TRANS64.TRYWAIT P0, [UR7+0xa8], R2 ;  /* 0x0000a802ff0075a7 */ /* 0x000ee40008001107 */
[----:B---3--:R-:W-:Y:S05]  /*4bb0*/  @!P0 BRA `(.L_x_84) ;  /* 0x0000003800888947 */ /* 0x008fea0003800000 */
.L_x_183:
[----:B------:R-:W3:Y:S02]  /*4bc0*/  SYNCS.PHASECHK.TRANS64.TRYWAIT P0, [UR7+0xb0], R2 ;  /* 0x0000b002ff0075a7 */ /* 0x000ee40008001107 */
[----:B---3--:R-:W-:Y:S05]  /*4bd0*/  @!P0 BRA `(.L_x_85) ;  /* 0x0000003800988947 */ /* 0x008fea0003800000 */
.L_x_185:
[----:B-1----:R-:W-:-:S07]  /*4be0*/  MOV R0, UR7 ;  /* 0x0000000700007c02 */ /* 0x002fce0008000f00 */
.L_x_86:
[----:B-1----:R-:W-:-:S04]  /*4bf0*/  SHF.L.U32 R2, R30, 0x1f, RZ ;  /* 0x0000001f1e027819 */ /* 0x002fc800000006ff */
[----:B------:R1:W3:Y:S03]  /*4c00*/  SYNCS.PHASECHK.TRANS64.TRYWAIT P0, [R0+URZ+0xb8], R2 ;  /* 0x0000b802000075a7 */ /* 0x0002e600080011ff */
[----:B---3--:R-:W-:Y:S05]  /*4c10*/  @!P0 NANOSLEEP.SYNCS 0x989680 ;  /* 0x009896800000895d */ /* 0x008fea0003900000 */
[----:B------:R-:W3:Y:S02]  /*4c20*/  @!P0 SYNCS.PHASECHK.TRANS64 P0, [R0+URZ+0xb8], R2 ;  /* 0x0000b802000085a7 */ /* 0x000ee400080010ff */
[----:B--23--:R-:W-:Y:S05]  /*4c30*/  @P0 EXIT ;  /* 0x000000000000094d */ /* 0x00cfea0003800000 */
[----:B------:R-:W-:Y:S05]  /*4c40*/  BRA `(.L_x_86) ;  /* 0xfffffffc00e87947 */ /* 0x000fea000383ffff */
.L_x_71:
[----:B------:R-:W-:-:S06]  /*4c50*/  UISETP.GE.AND UP1, UPT, UR8, 0x4, UPT ;  /* 0x000000040800788c */ /* 0x000fcc000bf26270 */
[----:B------:R-:W-:-:S13]  /*4c60*/  PLOP3.LUT P0, PT, PT, PT, UP1, 0x80, 0x8 ;  /* 0x000000000008781c */ /* 0x000fda0003f0f018 */
[----:B------:R-:W-:Y:S05]  /*4c70*/  @!P0 EXIT ;  /* 0x000000000000894d */ /* 0x000fea0003800000 */
[----:B------:R-:W-:Y:S01]  /*4c80*/  BAR.SYNC.DEFER_BLOCKING 0x6, 0xa0 ;  /* 0x0182800000007b1d */ /* 0x000fe20000010000 */
[C---:B------:R-:W-:Y:S01]  /*4c90*/  IMAD.SHL.U32 R2, R77.reuse, 0x10, RZ ;  /* 0x000000104d027824 */ /* 0x040fe200078e00ff */
[C---:B------:R-:W-:Y:S01]  /*4ca0*/  SHF.L.U32 R32, R77.reuse, 0x10, RZ ;  /* 0x000000104d207819 */ /* 0x040fe200000006ff */
[C---:B------:R-:W-:Y:S01]  /*4cb0*/  IMAD.SHL.U32 R76, R77.reuse, 0x2, RZ ;  /* 0x000000024d4c7824 */ /* 0x040fe200078e00ff */
[C---:B------:R-:W-:Y:S01]  /*4cc0*/  LOP3.LUT R78, R77.reuse, 0x60, RZ, 0xc0, !PT ;  /* 0x000000604d4e7812 */ /* 0x040fe200078ec0ff */
[----:B------:R-:W-:Y:S01]  /*4cd0*/  HFMA2 R73, -RZ, RZ, 0, 5.9604644775390625e-08 ;  /* 0x00000001ff497431 */ /* 0x000fe200000001ff */
[----:B------:R-:W-:Y:S02]  /*4ce0*/  UMOV UR48, 0x400 ;  /* 0x0000040000307882 */ /* 0x000fe40000000000 */
[----:B------:R-:W1:Y:S01]  /*4cf0*/  LDC R67, c[0x0][0x370] ;  /* 0x0000dc00ff437b82 */ /* 0x000e620000000800 */
[----:B------:R-:W-:Y:S01]  /*4d00*/  ULEA UR48, UR37, UR48, 0x18 ;  /* 0x0000003025307291 */ /* 0x000fe2000f8ec0ff */
[----:B------:R-:W-:Y:S01]  /*4d10*/  LOP3.LUT R3, R2, 0x60, RZ, 0xc0, !PT ;  /* 0x0000006002037812 */ /* 0x000fe200078ec0ff */
[----:B------:R-:W-:Y:S01]  /*4d20*/  HFMA2 R71, -RZ, RZ, 0, 0 ;  /* 0x00000000ff477431 */ /* 0x000fe200000001ff */
[----:B------:R-:W-:Y:S01]  /*4d30*/  LOP3.LUT R75, R77, 0x2, RZ, 0xc0, !PT ;  /* 0x000000024d4b7812 */ /* 0x000fe200078ec0ff */
[----:B------:R-:W-:Y:S01]  /*4d40*/  UIADD3 UR4, UPT, UPT, UR48, 0x200, URZ ;  /* 0x0000020030047890 */ /* 0x000fe2000fffe0ff */
[----:B------:R-:W-:Y:S01]  /*4d50*/  LOP3.LUT R76, R3, 0xc, R76, 0xf8, !PT ;  /* 0x0000000c034c7812 */ /* 0x000fe200078ef84c */
[----:B------:R-:W-:Y:S01]  /*4d60*/  IMAD.MOV.U32 R31, RZ, RZ, RZ ;  /* 0x000000ffff1f7224 */ /* 0x000fe200078e00ff */
[----:B------:R-:W2:Y:S01]  /*4d70*/  LDC R28, c[0x0][0xb0c] ;  /* 0x0002c300ff1c7b82 */ /* 0x000ea20000000800 */
[----:B------:R-:W-:Y:S01]  /*4d80*/  LOP3.LUT R32, R32, 0x600000, RZ, 0xc0, !PT ;  /* 0x0060000020207812 */ /* 0x000fe200078ec0ff */
[----:B------:R-:W-:Y:S01]  /*4d90*/  IMAD.MOV.U32 R81, RZ, RZ, RZ ;  /* 0x000000ffff517224 */ /* 0x000fe200078e00ff */
[----:B------:R-:W-:Y:S01]  /*4da0*/  LOP3.LUT R76, R76, 0x790, R2, 0xf8, !PT ;  /* 0x000007904c4c7812 */ /* 0x000fe200078ef802 */
[----:B------:R-:W-:Y:S01]  /*4db0*/  IMAD.U32 R69, RZ, RZ, UR4 ;  /* 0x00000004ff457e24 */ /* 0x000fe2000f8e00ff */
[----:B------:R-:W-:Y:S01]  /*4dc0*/  LOP3.LUT R77, R77, 0x4, RZ, 0xc0, !PT ;  /* 0x000000044d4d7812 */ /* 0x000fe200078ec0ff */
[----:B------:R-:W4:Y:S01]  /*4dd0*/  LDCU.64 UR52, c[0x0][0x348] ;  /* 0x00006900ff3477ac */ /* 0x000f220008000a00 */
[----:B------:R-:W-:Y:S01]  /*4de0*/  MOV R72, RZ ;  /* 0x000000ff00487202 */ /* 0x000fe20000000f00 */
[----:B------:R-:W1:Y:S01]  /*4df0*/  LDC R65, c[0x0][0xb20] ;  /* 0x0002c800ff417b82 */ /* 0x000e620000000800 */
[----:B------:R-:W3:Y:S01]  /*4e00*/  LDS R0, [UR48+0x180] ;  /* 0x00018030ff007984 */ /* 0x000ee20008000800 */
[----:B------:R-:W-:Y:S01]  /*4e10*/  IMAD R76, R76, 0x4, R69 ;  /* 0x000000044c4c7824 */ /* 0x000fe200078e0245 */
[----:B------:R-:W1:Y:S03]  /*4e20*/  LDCU.64 UR38, c[0x0][0x888] ;  /* 0x00011100ff2677ac */ /* 0x000e660008000a00 */
[--C-:B------:R-:W-:Y:S01]  /*4e30*/  IMAD R75, R75, -0x10, R76.reuse ;  /* 0xfffffff04b4b7824 */ /* 0x100fe200078e024c */
[----:B------:R-:W1:Y:S01]  /*4e40*/  LDCU.64 UR44, c[0x0][0x890] ;  /* 0x00011200ff2c77ac */ /* 0x000e620008000a00 */
[----:B------:R-:W1:Y:S01]  /*4e50*/  LDC R27, c[0x0][0xb30] ;  /* 0x0002cc00ff1b7b82 */ /* 0x000e620000000800 */
[----:B------:R-:W-:Y:S01]  /*4e60*/  IMAD R74, R77, -0x10, R76 ;  /* 0xfffffff04d4a7824 */ /* 0x000fe200078e024c */
[----:B------:R-:W-:Y:S01]  /*4e70*/  UMOV UR49, URZ ;  /* 0x000000ff00317c82 */ /* 0x000fe20008000000 */
[----:B------:R-:W-:-:S05]  /*4e80*/  UMOV UR51, URZ ;  /* 0x000000ff00337c82 */ /* 0x000fca0008000000 */
[----:B------:R-:W1:Y:S08]  /*4e90*/  LDC.64 R60, c[0x0][0xb10] ;  /* 0x0002c400ff3c7b82 */ /* 0x000e700000000a00 */
[----:B------:R-:W1:Y:S08]  /*4ea0*/  LDC.64 R24, c[0x0][0xb18] ;  /* 0x0002c600ff187b82 */ /* 0x000e700000000a00 */
[----:B------:R-:W1:Y:S08]  /*4eb0*/  LDC.64 R22, c[0x0][0xb28] ;  /* 0x0002ca00ff167b82 */ /* 0x000e700000000a00 */
[----:B------:R-:W1:Y:S01]  /*4ec0*/  LDC.64 R58, c[0x0][0x8b0] ;  /* 0x00022c00ff3a7b82 */ /* 0x000e620000000a00 */
[----:B---3--:R-:W-:-:S07]  /*4ed0*/  IMAD.IADD R32, R0, 0x1, R32 ;  /* 0x0000000100207824 */ /* 0x008fce00078e0220 */
[----:B------:R-:W3:Y:S08]  /*4ee0*/  LDC.64 R56, c[0x0][0x8a8] ;  /* 0x00022a00ff387b82 */ /* 0x000ef00000000a00 */
[----:B--2-4-:R-:W1:Y:S02]  /*4ef0*/  LDC R66, c[0x0][0x374] ;  /* 0x0000dd00ff427b82 */ /* 0x014e640000000800 */
.L_x_130:
[----:B------:R-:W-:Y:S02]  /*4f00*/  LEA R0, R81, UR48, 0x3 ;  /* 0x0000003051007c11 */ /* 0x000fe4000f8e18ff */
[----:B------:R-:W-:Y:S02]  /*4f10*/  SHF.L.U32 R2, R71, 0x1f, RZ ;  /* 0x0000001f47027819 */ /* 0x000fe400000006ff */
[----:B------:R-:W-:Y:S02]  /*4f20*/  LEA R16, R81, UR48, 0x4 ;  /* 0x0000003051107c11 */ /* 0x000fe4000f8e20ff */
[----:B------:R-:W2:Y:S02]  /*4f30*/  SYNCS.PHASECHK.TRANS64.TRYWAIT P0, [R0+URZ+0xd0], R2 ;  /* 0x0000d002000075a7 */ /* 0x000ea400080011ff */
[----:B--23--:R-:W-:Y:S05]  /*4f40*/  @!P0 BRA `(.L_x_87) ;  /* 0x0000003400d48947 */ /* 0x00cfea0003800000 */
.L_x_186:
[----:B------:R-:W4:Y:S01]  /*4f50*/  LDC.64 R10, c[0x0][0xb10] ;  /* 0x0002c400ff0a7b82 */ /* 0x000f220000000a00 */
[----:B------:R-:W3:Y:S01]  /*4f60*/  LDS.128 R16, [R16+0x160] ;  /* 0x0001600010107984 */ /* 0x000ee20000000c00 */
[----:B-1----:R-:W-:Y:S01]  /*4f70*/  ISETP.NE.AND P1, PT, R27, 0x1, PT ;  /* 0x000000011b00780c */ /* 0x002fe20003f25270 */
[----:B--2---:R-:W-:Y:S01]  /*4f80*/  VIADD R0, R0, 0xe0 ;  /* 0x000000e000007836 */ /* 0x004fe20000000000 */
[----:B------:R-:W-:Y:S04]  /*4f90*/  ISETP.GE.AND P0, PT, R26, 0x1, PT ;  /* 0x000000011a00780c */ /* 0x000fe80003f06270 */
[----:B------:R-:W1:Y:S01]  /*4fa0*/  LDC.64 R8, c[0x0][0xb18] ;  /* 0x0002c600ff087b82 */ /* 0x000e620000000a00 */
[----:B------:R-:W-:Y:S01]  /*4fb0*/  PRMT R0, RZ, 0x654, R0 ;  /* 0x00000654ff007816 */ /* 0x000fe20000000000 */
[----:B------:R-:W-:Y:S01]  /*4fc0*/  @!PT LDS RZ, [RZ] ;  /* 0x00000000fffff984 */ /* 0x000fe20000000800 */
[----:B------:R-:W-:Y:S01]  /*4fd0*/  @!PT LDS RZ, [RZ] ;  /* 0x00000000fffff984 */ /* 0x000fe20000000800 */
[----:B------:R-:W-:Y:S01]  /*4fe0*/  @!PT LDS RZ, [RZ] ;  /* 0x00000000fffff984 */ /* 0x000fe20000000800 */
[----:B------:R-:W-:Y:S01]  /*4ff0*/  @!PT LDS RZ, [RZ] ;  /* 0x00000000fffff984 */ /* 0x000fe20000000800 */
[----:B------:R2:W-:Y:S06]  /*5000*/  MEMBAR.ALL.CTA ;  /* 0x0000000000007992 */ /* 0x0005ec0000008000 */
[----:B--2---:R-:W2:Y:S01]  /*5010*/  FENCE.VIEW.ASYNC.S ;  /* 0x00000000000073c6 */ /* 0x004ea20000000000 */
[----:B------:R-:W1:Y:S08]  /*5020*/  @!P1 LDC R12, c[0x0][0xb20] ;  /* 0x0002c800ff0c9b82 */ /* 0x000e700000000800 */
[----:B------:R-:W1:Y:S01]  /*5030*/  @!P1 LDC R7, c[0x0][0xb0c] ;  /* 0x0002c300ff079b82 */ /* 0x000e620000000800 */
[----:B--2---:R2:W-:Y:S01]  /*5040*/  SYNCS.ARRIVE.TRANS64.RED.A1T0 RZ, [R0+URZ], RZ ;  /* 0x000000ff00ff79a7 */ /* 0x0045e200081004ff */
[----:B---3--:R-:W-:Y:S04]  /*5050*/  LOP3.LUT P4, RZ, R18, 0x1, RZ, 0xc0, !PT ;  /* 0x0000000112ff7812 */ /* 0x008fe8000788c0ff */
[----:B------:R-:W-:Y:S09]  /*5060*/  P2R R79, PR, RZ, 0x10 ;  /* 0x00000010ff4f7803 */ /* 0x000ff20000000000 */
[----:B------:R-:W-:Y:S02]  /*5070*/  @P4 MOV R30, R16 ;  /* 0x00000010001e4202 */ /* 0x000fe40000000f00 */
[----:B------:R-:W-:Y:S01]  /*5080*/  @P4 LOP3.LUT R29, R17, 0xffff, RZ, 0xc0, !PT ;  /* 0x0000ffff111d4812 */ /* 0x000fe200078ec0ff */
[----:B--2-4-:R-:W-:Y:S06]  /*5090*/  @!P0 BRA `(.L_x_88) ;  /* 0x0000000000a48947 */ /* 0x014fec0003800000 */
[----:B------:R-:W-:Y:S01]  /*50a0*/  IMAD.HI.U32 R0, R66, R25, RZ ;  /* 0x0000001942007227 */ /* 0x000fe200078e00ff */
[----:B------:R-:W-:Y:S02]  /*50b0*/  ISETP.NE.AND P0, PT, R24, 0x1, PT ;  /* 0x000000011800780c */ /* 0x000fe40003f05270 */
[----:B------:R-:W-:Y:S01]  /*50c0*/  ISETP.NE.AND P2, PT, R26, 0x1, PT ;  /* 0x000000011a00780c */ /* 0x000fe20003f45270 */
[----:B------:R-:W-:Y:S01]  /*50d0*/  IMAD.HI.U32 R4, R67, R60, RZ ;  /* 0x0000003c43047227 */ /* 0x000fe200078e00ff */
[----:B------:R-:W-:Y:S02]  /*50e0*/  SHF.R.U32.HI R0, RZ, R65, R0 ;  /* 0x00000041ff007219 */ /* 0x000fe40000011600 */
[----:B------:R-:W-:Y:S01]  /*50f0*/  ISETP.NE.AND P3, PT, R28, 0x1, PT ;  /* 0x000000011c00780c */ /* 0x000fe20003f65270 */
[----:B------:R-:W-:Y:S01]  /*5100*/  IMAD.HI.U32 R6, R29, R25, RZ ;  /* 0x000000191d067227 */ /* 0x000fe200078e00ff */
[-C--:B------:R-:W-:Y:S02]  /*5110*/  SHF.R.U32.HI R4, RZ, R61.reuse, R4 ;  /* 0x0000003dff047219 */ /* 0x080fe40000011604 */
[----:B------:R-:W-:Y:S01]  /*5120*/  SEL R0, R66, R0, !P0 ;  /* 0x0000000042007207 */ /* 0x000fe20004000000 */
[----:B------:R-:W-:Y:S01]  /*5130*/  IMAD.HI.U32 R5, R30, R60, RZ ;  /* 0x0000003c1e057227 */ /* 0x000fe200078e00ff */
[----:B------:R-:W-:Y:S03]  /*5140*/  SEL R4, R67, R4, !P3 ;  /* 0x0000000443047207 */ /* 0x000fe60005800000 */
[-C--:B------:R-:W-:Y:S01]  /*5150*/  IMAD.HI.U32 R3, R0, R22.reuse, RZ ;  /* 0x0000001600037227 */ /* 0x080fe200078e00ff */
[----:B------:R-:W-:Y:S03]  /*5160*/  SHF.R.U32.HI R5, RZ, R61, R5 ;  /* 0x0000003dff057219 */ /* 0x000fe60000011605 */
[----:B------:R-:W-:Y:S01]  /*5170*/  IMAD.HI.U32 R2, R4, R22, RZ ;  /* 0x0000001604027227 */ /* 0x000fe200078e00ff */
[----:B------:R-:W-:Y:S02]  /*5180*/  @P2 SHF.R.U32.HI R0, RZ, R23, R3 ;  /* 0x00000017ff002219 */ /* 0x000fe40000011603 */
[----:B------:R-:W-:Y:S02]  /*5190*/  SHF.R.U32.HI R3, RZ, R65, R6 ;  /* 0x00000041ff037219 */ /* 0x000fe40000011606 */
[----:B------:R-:W-:Y:S01]  /*51a0*/  @P2 SHF.R.U32.HI R4, RZ, R23, R2 ;  /* 0x00000017ff042219 */ /* 0x000fe20000011602 */
[----:B------:R-:W-:Y:S01]  /*51b0*/  IMAD R0, R26, R0, RZ ;  /* 0x000000001a007224 */ /* 0x000fe200078e02ff */
[----:B------:R-:W-:Y:S02]  /*51c0*/  SEL R3, R29, R3, !P0 ;  /* 0x000000031d037207 */ /* 0x000fe40004000000 */
[----:B------:R-:W-:Y:S01]  /*51d0*/  SEL R2, R30, R5, !P3 ;  /* 0x000000051e027207 */ /* 0x000fe20005800000 */
[----:B------:R-:W-:Y:S01]  /*51e0*/  IMAD R5, R26, R4, RZ ;  /* 0x000000041a057224 */ /* 0x000fe200078e02ff */
[C---:B------:R-:W-:Y:S01]  /*51f0*/  ISETP.GE.AND P0, PT, R3.reuse, R0, PT ;  /* 0x000000000300720c */ /* 0x040fe20003f06270 */
[C---:B------:R-:W-:Y:S03]  /*5200*/  IMAD.HI.U32 R0, R3.reuse, R22, RZ ;  /* 0x0000001603007227 */ /* 0x040fe600078e00ff */
[C---:B------:R-:W-:Y:S02]  /*5210*/  ISETP.GE.OR P0, PT, R2.reuse, R5, P0 ;  /* 0x000000050200720c */ /* 0x040fe40000706670 */
[----:B------:R-:W-:Y:S04]  /*5220*/  SHF.R.U32.HI R0, RZ, R23, R0 ;  /* 0x00000017ff007219 */ /* 0x000fe80000011600 */
[C---:B------:R-:W-:Y:S05]  /*5230*/  SEL R6, R3.reuse, R0, !P2 ;  /* 0x0000000003067207 */ /* 0x040fea0005000000 */
        /* <DEDUP_REMOVED lines=14> */
[----:B------:R-:W-:Y:S07]  /*5320*/  IMAD R29, R3, R24, R29 ;  /* 0x00000018031d7224 */ /* 0x000fee00078e021d */
.L_x_88:
[----:B-1----:R-:W-:Y:S01]  /*5330*/  @!P1 ISETP.NE.AND P0, PT, R8, 0x1, PT ;  /* 0x000000010800980c */ /* 0x002fe20003f05270 */
[----:B------:R-:W-:Y:S01]  /*5340*/  @!P1 IMAD.HI.U32 R2, R29, R9, RZ ;  /* 0x000000091d029227 */ /* 0x000fe200078e00ff */
[----:B------:R-:W-:Y:S01]  /*5350*/  R2UR UR42, R15 ;  /* 0x000000000f2a72ca */ /* 0x000fe200000e0000 */
[----:B------:R-:W-:Y:S01]  /*5360*/  BSSY.RECONVERGENT B6, `(.L_x_89) ;  /* 0x0000031000067945 */ /* 0x000fe20003800200 */
[----:B------:R-:W-:Y:S01]  /*5370*/  R2UR UR41, R14 ;  /* 0x000000000e2972ca */ /* 0x000fe200000e0000 */
[C---:B------:R-:W-:Y:S01]  /*5380*/  @!P1 IMAD.HI.U32 R0, R30.reuse, R10, RZ ;  /* 0x0000000a1e009227 */ /* 0x040fe200078e00ff */
[----:B------:R-:W-:Y:S02]  /*5390*/  @!P1 SHF.R.U32.HI R2, RZ, R12, R2 ;  /* 0x0000000cff029219 */ /* 0x000fe40000011602 */
[----:B------:R-:W-:Y:S01]  /*53a0*/  @!P1 ISETP.NE.AND P2, PT, R7, 0x1, PT ;  /* 0x000000010700980c */ /* 0x000fe20003f45270 */
[----:B------:R-:W-:Y:S01]  /*53b0*/  VIADD R81, R81, 0x1 ;  /* 0x0000000151517836 */ /* 0x000fe20000000000 */
[----:B------:R-:W-:Y:S02]  /*53c0*/  @!P1 SEL R2, R29, R2, !P0 ;  /* 0x000000021d029207 */ /* 0x000fe40004000000 */
[----:B------:R-:W-:Y:S02]  /*53d0*/  @!P1 SHF.R.U32.HI R0, RZ, R11, R0 ;  /* 0x0000000bff009219 */ /* 0x000fe40000011600 */
[----:B------:R-:W-:Y:S01]  /*53e0*/  LOP3.LUT P0, RZ, R69, 0x1b0, RZ, 0xc0, !PT ;  /* 0x000001b045ff7812 */ /* 0x000fe2000780c0ff */
[----:B------:R-:W-:Y:S01]  /*53f0*/  USHF.L.U32 UR42, UR42, 0x7, URZ ;  /* 0x000000072a2a7899 */ /* 0x000fe200080006ff */
[----:B------:R-:W-:Y:S01]  /*5400*/  @!P1 SEL R3, R30, R0, !P2 ;  /* 0x000000001e039207 */ /* 0x000fe20005000000 */
[----:B------:R-:W-:Y:S01]  /*5410*/  USHF.L.U32 UR41, UR41, 0x6, URZ ;  /* 0x0000000629297899 */ /* 0x000fe200080006ff */
[----:B------:R-:W-:Y:S03]  /*5420*/  @P4 SHF.R.U32.HI R70, RZ, 0x10, R17 ;  /* 0x00000010ff464819 */ /* 0x000fe60000011611 */
[----:B------:R-:W-:Y:S02]  /*5430*/  @!P1 IMAD.IADD R0, R2, 0x1, -R3 ;  /* 0x0000000102009824 */ /* 0x000fe400078e0a03 */
[----:B------:R-:W-:Y:S02]  /*5440*/  @!P1 IMAD.IADD R2, R3, 0x1, -R2 ;  /* 0x0000000103029824 */ /* 0x000fe400078e0a02 */
[----:B------:R-:W-:Y:S02]  /*5450*/  @!P1 IMAD R30, R0, R7, R30 ;  /* 0x00000007001e9224 */ /* 0x000fe400078e021e */
[----:B------:R-:W-:Y:S01]  /*5460*/  @!P1 IMAD R29, R2, R8, R29 ;  /* 0x00000008021d9224 */ /* 0x000fe200078e021d */
[----:B------:R-:W-:Y:S06]  /*5470*/  @!P0 BRA `(.L_x_90) ;  /* 0x00000000007c8947 */ /* 0x000fec0003800000 */
[----:B------:R-:W1:Y:S01]  /*5480*/  LDCU.64 UR8, c[0x4][0x80] ;  /* 0x01001000ff0877ac */ /* 0x000e620008000a00 */
[----:B------:R-:W-:Y:S01]  /*5490*/  MOV R2, 0x0 ;  /* 0x0000000000027802 */ /* 0x000fe20000000f00 */
[----:B------:R-:W-:Y:S02]  /*54a0*/  HFMA2 R12, -RZ, RZ, 0, 5.9604644775390625e-08 ;  /* 0x00000001ff0c7431 */ /* 0x000fe400000001ff */
[----:B------:R-:W-:Y:S01]  /*54b0*/  IMAD.MOV.U32 R8, RZ, RZ, 0x70 ;  /* 0x00000070ff087424 */ /* 0x000fe200078e00ff */
[----:B------:R2:W3:Y:S01]  /*54c0*/  LDC.64 R14, c[0x4][R2] ;  /* 0x01000000020e7b82 */ /* 0x0004e20000000a00 */
[----:B------:R-:W4:Y:S01]  /*54d0*/  LDCU.64 UR6, c[0x4][0x88] ;  /* 0x01001100ff0677ac */ /* 0x000f220008000a00 */
[----:B------:R-:W-:Y:S01]  /*54e0*/  IMAD.MOV.U32 R13, RZ, RZ, RZ ;  /* 0x000000ffff0d7224 */ /* 0x000fe200078e00ff */
[----:B------:R-:W2:Y:S01]  /*54f0*/  LDCU.64 UR4, c[0x4][0x8] ;  /* 0x01000100ff0477ac */ /* 0x000ea20008000a00 */
[----:B-1----:R-:W-:Y:S01]  /*5500*/  MOV R5, UR9 ;  /* 0x0000000900057c02 */ /* 0x002fe20008000f00 */
[----:B------:R-:W-:Y:S01]  /*5510*/  IMAD.U32 R4, RZ, RZ, UR8 ;  /* 0x00000008ff047e24 */ /* 0x000fe2000f8e00ff */
[----:B----4-:R-:W-:Y:S01]  /*5520*/  MOV R7, UR7 ;  /* 0x0000000700077c02 */ /* 0x010fe20008000f00 */
[----:B------:R-:W-:Y:S01]  /*5530*/  IMAD.U32 R6, RZ, RZ, UR6 ;  /* 0x00000006ff067e24 */ /* 0x000fe2000f8e00ff */
[----:B--2---:R-:W-:Y:S01]  /*5540*/  MOV R11, UR5 ;  /* 0x00000005000b7c02 */ /* 0x004fe20008000f00 */
[----:B------:R-:W-:Y:S02]  /*5550*/  IMAD.U32 R10, RZ, RZ, UR4 ;  /* 0x00000004ff0a7e24 */ /* 0x000fe4000f8e00ff */
[----:B------:R-:W-:Y:S07]  /*5560*/  LEPC R20, `(.L_x_91) ;  /* 0x000000001014794e */ /* 0x000fee0000000000 */
[----:B---3-5:R-:W-:Y:S05]  /*5570*/  CALL.ABS.NOINC R14 ;  /* 0x000000000e007343 */ /* 0x028fea0003c00000 */
.L_x_91:
[----:B------:R-:W1:Y:S01]  /*5580*/  LDCU.64 UR8, c[0x4][0x80] ;  /* 0x01001000ff0877ac */ /* 0x000e620008000a00 */
[----:B------:R-:W2:Y:S01]  /*5590*/  LDC.64 R2, c[0x4][R2] ;  /* 0x0100000002027b82 */ /* 0x000ea20000000a00 */
[----:B------:R-:W-:Y:S02]  /*55a0*/  HFMA2 R12, -RZ, RZ, 0, 5.9604644775390625e-08 ;  /* 0x00000001ff0c7431 */ /* 0x000fe400000001ff */
[----:B------:R-:W-:Y:S02]  /*55b0*/  IMAD.MOV.U32 R8, RZ, RZ, 0x70 ;  /* 0x00000070ff087424 */ /* 0x000fe400078e00ff */
[----:B------:R-:W-:Y:S01]  /*55c0*/  IMAD.MOV.U32 R13, RZ, RZ, RZ ;  /* 0x000000ffff0d7224 */ /* 0x000fe200078e00ff */
[----:B------:R-:W3:Y:S01]  /*55d0*/  LDCU.64 UR6, c[0x4][0x88] ;  /* 0x01001100ff0677ac */ /* 0x000ee20008000a00 */
[----:B------:R-:W4:Y:S01]  /*55e0*/  LDCU.64 UR4, c[0x4][0x8] ;  /* 0x01000100ff0477ac */ /* 0x000f220008000a00 */
[----:B-1----:R-:W-:Y:S02]  /*55f0*/  MOV R4, UR8 ;  /* 0x0000000800047c02 */ /* 0x002fe40008000f00 */
[----:B------:R-:W-:Y:S02]  /*5600*/  MOV R5, UR9 ;  /* 0x0000000900057c02 */ /* 0x000fe40008000f00 */
[----:B---3--:R-:W-:Y:S01]  /*5610*/  MOV R7, UR7 ;  /* 0x0000000700077c02 */ /* 0x008fe20008000f00 */
[----:B------:R-:W-:Y:S01]  /*5620*/  IMAD.U32 R6, RZ, RZ, UR6 ;  /* 0x00000006ff067e24 */ /* 0x000fe2000f8e00ff */
[----:B----4-:R-:W-:Y:S01]  /*5630*/  MOV R11, UR5 ;  /* 0x00000005000b7c02 */ /* 0x010fe20008000f00 */
[----:B------:R-:W-:Y:S02]  /*5640*/  IMAD.U32 R10, RZ, RZ, UR4 ;  /* 0x00000004ff0a7e24 */ /* 0x000fe4000f8e00ff */
[----:B------:R-:W-:Y:S07]  /*5650*/  LEPC R20, `(.L_x_90) ;  /* 0x000000001014794e */ /* 0x000fee0000000000 */
[----:B--2---:R-:W-:Y:S05]  /*5660*/  CALL.ABS.NOINC R2 ;  /* 0x0000000002007343 */ /* 0x004fea0003c00000 */
.L_x_90:
[----:B------:R-:W-:Y:S05]  /*5670*/  BSYNC.RECONVERGENT B6 ;  /* 0x0000000000067941 */ /* 0x000fea0003800200 */
.L_x_89:
[----:B------:R-:W-:Y:S01]  /*5680*/  ISETP.NE.U32.AND P4, PT, R58, RZ, PT ;  /* 0x000000ff3a00720c */ /* 0x000fe20003f85070 */
[----:B------:R-:W-:Y:S01]  /*5690*/  UISETP.NE.AND UP2, UPT, UR50, URZ, UPT ;  /* 0x000000ff3200728c */ /* 0x000fe2000bf45270 */
[----:B------:R-:W-:Y:S01]  /*56a0*/  ISETP.NE.U32.AND P2, PT, RZ, UR38, PT ;  /* 0x00000026ff007c0c */ /* 0x000fe2000bf45070 */
[----:B------:R-:W-:Y:S01]  /*56b0*/  UISETP.NE.U32.AND UP1, UPT, UR44, URZ, UPT ;  /* 0x000000ff2c00728c */ /* 0x000fe2000bf25070 */
[----:B------:R-:W-:Y:S01]  /*56c0*/  ISETP.NE.AND.EX P4, PT, R59, RZ, PT, P4 ;  /* 0x000000ff3b00720c */ /* 0x000fe20003f85340 */
[----:B------:R-:W-:Y:S01]  /*56d0*/  UPLOP3.LUT UP0, UPT, UPT, UPT, UPT, 0x40, 0x4 ;  /* 0x000000000004789c */ /* 0x000fe20003f0e870 */
[----:B------:R-:W-:Y:S01]  /*56e0*/  ISETP.NE.AND.EX P2, PT, RZ, UR39, PT, P2 ;  /* 0x00000027ff007c0c */ /* 0x000fe2000bf45320 */
[----:B------:R-:W-:Y:S01]  /*56f0*/  UISETP.NE.AND.EX UP1, UPT, UR45, URZ, UPT, UP1 ;  /* 0x000000ff2d00728c */ /* 0x000fe2000bf25310 */
[----:B------:R-:W-:Y:S04]  /*5700*/  PLOP3.LUT P1, PT, PT, PT, UP2, 0x80, 0x8 ;  /* 0x000000000008781c */ /* 0x000fe80003f2f028 */
[----:B------:R-:W-:Y:S06]  /*5710*/  @UP2 UPLOP3.LUT UP0, UPT, UPT, UPT, UP1, 0x80, 0x8 ;  /* 0x000000000008289c */ /* 0x000fec0003f0f010 */
[----:B------:R-:W-:Y:S01]  /*5720*/  PLOP3.LUT P0, PT, PT, PT, UP0, 0x80, 0x8 ;  /* 0x000000000008781c */ /* 0x000fe20003f0f008 */
[----:B------:R-:W-:Y:S01]  /*5730*/  @!UPT UIADD3 URZ, UPT, UPT, URZ, URZ, URZ ;  /* 0x000000fffffff290 */ /* 0x000fe2000fffe0ff */
[----:B------:R-:W-:Y:S11]  /*5740*/  BRA.U !UP1, `(.L_x_92) ;  /* 0x0000000109387547 */ /* 0x000ff6000b800000 */
[----:B------:R-:W-:Y:S01]  /*5750*/  UISETP.NE.U32.AND UP0, UPT, UR38, URZ, UPT ;  /* 0x000000ff2600728c */ /* 0x000fe2000bf05070 */
[----:B------:R-:W-:Y:S02]  /*5760*/  HFMA2 R0, -RZ, RZ, 0, 5.9604644775390625e-08 ;  /* 0x00000001ff007431 */ /* 0x000fe400000001ff */
[----:B------:R-:W-:Y:S01]  /*5770*/  IMAD.MOV.U32 R64, RZ, RZ, 0x1 ;  /* 0x00000001ff407424 */ /* 0x000fe200078e00ff */
[----:B------:R-:W-:Y:S06]  /*5780*/  UISETP.NE.AND.EX UP0, UPT, UR39, URZ, UPT, UP0 ;  /* 0x000000ff2700728c */ /* 0x000fec000bf05300 */
[----:B------:R-:W-:Y:S05]  /*5790*/  PLOP3.LUT P3, PT, PT, PT, UP0, 0x80, 0x8 ;  /* 0x000000000008781c */ /* 0x000fea0003f6f008 */
[----:B------:R-:W1:Y:S01]  /*57a0*/  @UP0 LDCU.64 UR6, c[0x0][0x888] ;  /* 0x00011100ff0607ac */ /* 0x000e620008000a00 */
[----:B------:R-:W-:Y:S07]  /*57b0*/  @UP0 UIMAD UR4, UR36, UR44, URZ ;  /* 0x0000002c240402a4 */ /* 0x000fee000f8e02ff */
[----:B------:R-:W-:Y:S01]  /*57c0*/  @!P3 PRMT R64, R0, 0x7610, R64 ;  /* 0x000076100040b816 */ /* 0x000fe20000000040 */
[----:B-1----:R-:W-:Y:S03]  /*57d0*/  @UP0 UIMAD.WIDE UR6, UR4, 0x4, UR6 ;  /* 0x00000004040608a5 */ /* 0x002fe6000f8e0206 */
[----:B------:R-:W1:Y:S03]  /*57e0*/  @!UP0 LDCU UR4, c[0x0][0x880] ;  /* 0x00011000ff0487ac */ /* 0x000e660008000800 */
[----:B------:R-:W-:Y:S01]  /*57f0*/  IMAD.U32 R2, RZ, RZ, UR6 ;  /* 0x00000006ff027e24 */ /* 0x000fe2000f8e00ff */
[----:B------:R-:W-:Y:S05]  /*5800*/  MOV R3, UR7 ;  /* 0x0000000700037c02 */ /* 0x000fea0008000f00 */
[----:B-----5:R2:W5:Y:S02]  /*5810*/  @P3 LDG.E R35, desc[UR46][R2.64] ;  /* 0x0000002e02233981 */ /* 0x020564000c1e1900 */
[----:B-12---:R-:W-:Y:S02]  /*5820*/  @!P3 IMAD.U32 R35, RZ, RZ, UR4 ;  /* 0x00000004ff23be24 */ /* 0x006fe4000f8e00ff */
.L_x_92:
[----:B------:R-:W-:Y:S05]  /*5830*/  @!P4 BRA `(.L_x_93) ;  /* 0x000000000020c947 */ /* 0x000fea0003800000 */
[----:B------:R-:W-:Y:S04]  /*5840*/  ISETP.NE.U32.AND P3, PT, R56, RZ, PT ;  /* 0x000000ff3800720c */ /* 0x000fe80003f65070 */
[----:B------:R-:W-:Y:S11]  /*5850*/  ISETP.NE.AND.EX P3, PT, R57, RZ, PT, P3 ;  /* 0x000000ff3900720c */ /* 0x000ff60003f65330 */
[----:B------:R-:W-:Y:S02]  /*5860*/  @!UPT UIADD3 URZ, UPT, UPT, URZ, URZ, URZ ;  /* 0x000000fffffff290 */ /* 0x000fe4000fffe0ff */
[----:B------:R-:W1:Y:S01]  /*5870*/  @P3 LDC.64 R2, c[0x0][0x8a8] ;  /* 0x00022a00ff023b82 */ /* 0x000e620000000a00 */
[----:B------:R-:W-:Y:S04]  /*5880*/  @P3 IMAD R0, R58, UR36, RZ ;  /* 0x000000243a003c24 */ /* 0x000fe8000f8e02ff */
[----:B-1----:R-:W-:Y:S05]  /*5890*/  @P3 IMAD.WIDE R2, R0, 0x4, R2 ;  /* 0x0000000400023825 */ /* 0x002fea00078e0202 */
[----:B-----5:R1:W5:Y:S02]  /*58a0*/  @P3 LDG.E R33, desc[UR46][R2.64] ;  /* 0x0000002e02213981 */ /* 0x020364000c1e1900 */
[----:B-1----:R-:W2:Y:S02]  /*58b0*/  @!P3 LDC R33, c[0x0][0x8a0] ;  /* 0x00022800ff21bb82 */ /* 0x002ea40000000800 */
.L_x_93:
[----:B-----5:R-:W-:Y:S01]  /*58c0*/  FSETP.NEU.AND P3, PT, R35, RZ, PT ;  /* 0x000000ff2300720b */ /* 0x020fe20003f6d000 */
[----:B------:R-:W-:Y:S01]  /*58d0*/  BSSY B1, `(.L_x_94) ;  /* 0x0000039000017945 */ /* 0x000fe20003800000 */
[----:B------:R-:W-:Y:S01]  /*58e0*/  SEL R3, RZ, 0xffffffff, P2 ;  /* 0xffffffffff037807 */ /* 0x000fe20001000000 */
[----:B------:R-:W-:Y:S01]  /*58f0*/  IMAD.MOV.U32 R86, RZ, RZ, 0x1 ;  /* 0x00000001ff567424 */ /* 0x000fe200078e00ff */
[----:B------:R-:W-:Y:S01]  /*5900*/  @P1 LOP3.LUT P2, RZ, R64, 0xff, RZ, 0xc0, !PT ;  /* 0x000000ff40ff1812 */ /* 0x000fe2000784c0ff */
[----:B------:R-:W-:Y:S01]  /*5910*/  IMAD R34, R31, 0x40, R32 ;  /* 0x000000401f227824 */ /* 0x000fe200078e0220 */
[----:B------:R-:W-:Y:S01]  /*5920*/  @P1 SEL R0, RZ, 0xffffffff, P3 ;  /* 0xffffffffff001807 */ /* 0x000fe20001800000 */
[----:B------:R-:W-:Y:S01]  /*5930*/  IMAD R82, R77, -0x10, R75 ;  /* 0xfffffff04d527824 */ /* 0x000fe200078e024b */
[----:B------:R-:W-:Y:S01]  /*5940*/  LOP3.LUT R73, R73, 0x1, RZ, 0x3c, !PT ;  /* 0x0000000149497812 */ /* 0x000fe200078e3cff */
[----:B------:R-:W-:Y:S01]  /*5950*/  IMAD.MOV.U32 R85, RZ, RZ, RZ ;  /* 0x000000ffff557224 */ /* 0x000fe200078e00ff */
[----:B------:R-:W-:Y:S02]  /*5960*/  @P0 SEL R0, R3, R0, !P2 ;  /* 0x0000000003000207 */ /* 0x000fe40005000000 */
[----:B------:R-:W-:Y:S02]  /*5970*/  CS2R R54, SRZ ;  /* 0x0000000000367805 */ /* 0x000fe4000001ff00 */
[----:B------:R-:W-:Y:S02]  /*5980*/  LEA R84, R31, UR48, 0x3 ;  /* 0x000000301f547c11 */ /* 0x000fe4000f8e18ff */
[----:B------:R-:W-:Y:S02]  /*5990*/  CS2R R52, SRZ ;  /* 0x0000000000347805 */ /* 0x000fe4000001ff00 */
[----:B------:R-:W-:Y:S02]  /*59a0*/  @P1 LOP3.LUT R0, R0, 0x1, RZ, 0xc0, !PT ;  /* 0x0000000100001812 */ /* 0x000fe400078ec0ff */
[----:B------:R-:W-:Y:S02]  /*59b0*/  CS2R R50, SRZ ;  /* 0x0000000000327805 */ /* 0x000fe4000001ff00 */
[----:B------:R-:W-:Y:S02]  /*59c0*/  PLOP3.LUT P2, PT, PT, PT, UP1, 0x80, 0x8 ;  /* 0x000000000008781c */ /* 0x000fe40003f4f018 */
[----:B------:R-:W-:Y:S02]  /*59d0*/  CS2R R48, SRZ ;  /* 0x0000000000307805 */ /* 0x000fe4000001ff00 */
[----:B------:R-:W-:Y:S02]  /*59e0*/  ISETP.NE.U32.OR P5, PT, R0, 0x1, !P1 ;  /* 0x000000010000780c */ /* 0x000fe40004fa5470 */
[----:B------:R-:W-:Y:S02]  /*59f0*/  CS2R R46, SRZ ;  /* 0x00000000002e7805 */ /* 0x000fe4000001ff00 */
[----:B------:R-:W-:Y:S02]  /*5a00*/  LOP3.LUT P4, R80, R64, 0xff, RZ, 0xc0, !PT ;  /* 0x000000ff40507812 */ /* 0x000fe4000788c0ff */
[----:B------:R-:W-:Y:S02]  /*5a10*/  CS2R R44, SRZ ;  /* 0x00000000002c7805 */ /* 0x000fe4000001ff00 */
[----:B------:R-:W-:Y:S02]  /*5a20*/  SEL R2, RZ, 0xffffffff, P3 ;  /* 0xffffffffff027807 */ /* 0x000fe40001800000 */
[----:B------:R-:W-:Y:S02]  /*5a30*/  CS2R R42, SRZ ;  /* 0x00000000002a7805 */ /* 0x000fe4000001ff00 */
[----:B------:R-:W-:Y:S02]  /*5a40*/  P2R R83, PR, RZ, 0x20 ;  /* 0x00000020ff537803 */ /* 0x000fe40000000000 */
[----:B------:R-:W-:Y:S02]  /*5a50*/  CS2R R40, SRZ ;  /* 0x0000000000287805 */ /* 0x000fe4000001ff00 */
[----:B------:R-:W-:Y:S02]  /*5a60*/  @P2 SEL R2, R3, R2, !P4 ;  /* 0x0000000203022207 */ /* 0x000fe40006000000 */
[----:B------:R-:W-:Y:S02]  /*5a70*/  @P5 SHF.L.U32 R0, R73, 0x1f, RZ ;  /* 0x0000001f49005819 */ /* 0x000fe400000006ff */
[----:B------:R-:W-:Y:S02]  /*5a80*/  LOP3.LUT R2, R2, 0x1, RZ, 0xc0, !PT ;  /* 0x0000000102027812 */ /* 0x000fe400078ec0ff */
[----:B------:R1:W3:Y:S02]  /*5a90*/  @P5 SYNCS.PHASECHK.TRANS64.TRYWAIT P1, [UR48+0x80], R0 ;  /* 0x00008000ff0055a7 */ /* 0x0002e40008021130 */
[----:B------:R-:W-:Y:S04]  /*5aa0*/  ISETP.NE.U32.AND P2, PT, R2, 0x1, PT ;  /* 0x000000010200780c */ /* 0x000fe80003f45070 */
[----:B------:R-:W-:Y:S02]  /*5ab0*/  P2R R87, PR, RZ, 0x4 ;  /* 0x00000004ff577803 */ /* 0x000fe40000000000 */
[----:B-1----:R-:W-:Y:S04]  /*5ac0*/  SHF.L.U32 R0, R72, 0x1f, RZ ;  /* 0x0000001f48007819 */ /* 0x002fe800000006ff */
[----:B------:R1:W4:Y:S01]  /*5ad0*/  SYNCS.PHASECHK.TRANS64.TRYWAIT P0, [R84+URZ+0xf0], R0 ;  /* 0x0000f000540075a7 */ /* 0x00032200080011ff */
[----:B---3--:R-:W-:Y:S01]  /*5ae0*/  @P5 SEL R86, RZ, 0x1, !P1 ;  /* 0x00000001ff565807 */ /* 0x008fe20004800000 */
[----:B-1----:R-:W-:Y:S06]  /*5af0*/  @!P5 BRA `(.L_x_95) ;  /* 0x000000000058d947 */ /* 0x002fec0003800000 */
[----:B------:R-:W-:Y:S01]  /*5b00*/  IMAD.MOV.U32 R54, RZ, RZ, RZ ;  /* 0x000000ffff367224 */ /* 0x000fe200078e00ff */
[----:B------:R-:W-:Y:S01]  /*5b10*/  ISETP.NE.AND P1, PT, R86, RZ, PT ;  /* 0x000000ff5600720c */ /* 0x000fe20003f25270 */
[----:B------:R-:W-:Y:S01]  /*5b20*/  BSSY B0, `(.L_x_96) ;  /* 0x000000c000007945 */ /* 0x000fe20003800000 */
[----:B------:R-:W-:Y:S02]  /*5b30*/  CS2R R42, SRZ ;  /* 0x00000000002a7805 */ /* 0x000fe4000001ff00 */
[----:B------:R-:W-:Y:S02]  /*5b40*/  CS2R R40, SRZ ;  /* 0x0000000000287805 */ /* 0x000fe4000001ff00 */
[----:B------:R-:W-:Y:S02]  /*5b50*/  CS2R R46, SRZ ;  /* 0x00000000002e7805 */ /* 0x000fe4000001ff00 */
[----:B------:R-:W-:Y:S02]  /*5b60*/  CS2R R44, SRZ ;  /* 0x00000000002c7805 */ /* 0x000fe4000001ff00 */
[----:B------:R-:W-:Y:S02]  /*5b70*/  CS2R R50, SRZ ;  /* 0x0000000000327805 */ /* 0x000fe4000001ff00 */
[----:B------:R-:W-:Y:S02]  /*5b80*/  CS2R R48, SRZ ;  /* 0x0000000000307805 */ /* 0x000fe4000001ff00 */
[----:B------:R-:W-:Y:S01]  /*5b90*/  CS2R R52, SRZ ;  /* 0x0000000000347805 */ /* 0x000fe2000001ff00 */
[----:B------:R-:W-:Y:S06]  /*5ba0*/  @P1 BRA `(.L_x_97) ;  /* 0x00000000000c1947 */ /* 0x000fec0003800000 */
[----:B------:R-:W-:Y:S04]  /*5bb0*/  SHF.L.U32 R3, R73, 0x1f, RZ ;  /* 0x0000001f49037819 */ /* 0x000fe800000006ff */
[----:B------:R-:W1:Y:S02]  /*5bc0*/  SYNCS.PHASECHK.TRANS64.TRYWAIT P1, [UR48+0x80], R3 ;  /* 0x00008003ff0075a7 */ /* 0x000e640008021130 */
[----:B-1----:R-:W-:Y:S05]  /*5bd0*/  @!P1 BRA `(.L_x_98) ;  /* 0x0000002800c49947 */ /* 0x002fea0003800000 */
.L_x_97:
[----:B------:R-:W-:Y:S05]  /*5be0*/  BSYNC B0 ;  /* 0x0000000000007941 */ /* 0x000fea0003800000 */
.L_x_96:
[----:B------:R-:W-:Y:S01]  /*5bf0*/  ISETP.NE.AND P1, PT, R87, RZ, PT ;  /* 0x000000ff5700720c */ /* 0x000fe20003f25270 */
[----:B------:R-:W-:Y:S11]  /*5c00*/  HFMA2 R85, -RZ, RZ, 0, 5.9604644775390625e-08 ;  /* 0x00000001ff557431 */ /* 0x000ff600000001ff */
[----:B------:R-:W-:Y:S01]  /*5c10*/  @!UPT UIADD3 URZ, UPT, UPT, URZ, URZ, URZ ;  /* 0x000000fffffff290 */ /* 0x000fe2000fffe0ff */
[----:B------:R3:W1:Y:S04]  /*5c20*/  @P1 LDS.128 R40, [R76] ;  /* 0x000000004c281984 */ /* 0x0006680000000c00 */
[----:B------:R3:W1:Y:S04]  /*5c30*/  @P1 LDS.128 R44, [R75+0x10] ;  /* 0x000010004b2c1984 */ /* 0x0006680000000c00 */
[----:B------:R3:W1:Y:S04]  /*5c40*/  @P1 LDS.128 R48, [R74+0x20] ;  /* 0x000020004a301984 */ /* 0x0006680000000c00 */
[----:B------:R3:W1:Y:S02]  /*5c50*/  @P1 LDS.128 R52, [R82+0x30] ;  /* 0x0000300052341984 */ /* 0x0006640000000c00 */
.L_x_95:
[----:B------:R-:W-:Y:S05]  /*5c60*/  BSYNC B1 ;  /* 0x0000000000017941 */ /* 0x000fea0003800000 */
.L_x_94:
[----:B-1----:R-:W-:Y:S04]  /*5c70*/  SHF.R.U32.HI R2, RZ, 0x15, R34 ;  /* 0x00000015ff027819 */ /* 0x002fe80000011622 */
[----:B------:R-:W-:Y:S01]  /*5c80*/  LOP3.LUT P1, RZ, R2, 0x3, R68, 0x48, !PT ;  /* 0x0000000302ff7812 */ /* 0x000fe20007824844 */
[----:B------:R-:W-:Y:S01]  /*5c90*/  @!UPT UIADD3 URZ, UPT, UPT, URZ, URZ, URZ ;  /* 0x000000fffffff290 */ /* 0x000fe2000fffe0ff */
[----:B----4-:R-:W-:Y:S11]  /*5ca0*/  @P0 BRA `(.L_x_99) ;  /* 0x0000000000080947 */ /* 0x010ff60003800000 */
[----:B------:R-:W1:Y:S02]  /*5cb0*/  SYNCS.PHASECHK.TRANS64.TRYWAIT P0, [R84+URZ+0xf0], R0 ;  /* 0x0000f000540075a7 */ /* 0x000e6400080011ff */
[----:B-1----:R-:W-:Y:S05]  /*5cc0*/  @!P0 BRA `(.L_x_100) ;  /* 0x0000002800a08947 */ /* 0x002fea0003800000 */
.L_x_99:
[----:B------:R-:W-:Y:S05]  /*5cd0*/  @!P1 BRA `(.L_x_101) ;  /* 0x0000000000409947 */ /* 0x000fea0003800000 */
[----:B------:R-:W4:Y:S01]  /*5ce0*/  LDCU.64 UR8, c[0x4][0x70] ;  /* 0x01000e00ff0877ac */ /* 0x000f220008000a00 */
[----:B------:R-:W-:Y:S01]  /*5cf0*/  MOV R3, 0x0 ;  /* 0x0000000000037802 */ /* 0x000fe20000000f00 */
[----:B------:R-:W-:Y:S02]  /*5d00*/  HFMA2 R12, -RZ, RZ, 0, 5.9604644775390625e-08 ;  /* 0x00000001ff0c7431 */ /* 0x000fe400000001ff */
[----:B------:R-:W-:Y:S02]  /*5d10*/  IMAD.MOV.U32 R8, RZ, RZ, 0x192 ;  /* 0x00000192ff087424 */ /* 0x000fe400078e00ff */
[----:B------:R-:W-:Y:S01]  /*5d20*/  IMAD.MOV.U32 R13, RZ, RZ, RZ ;  /* 0x000000ffff0d7224 */ /* 0x000fe200078e00ff */
[----:B------:R-:W5:Y:S01]  /*5d30*/  LDCU.64 UR6, c[0x4][0x78] ;  /* 0x01000f00ff0677ac */ /* 0x000f620008000a00 */
[----:B------:R-:W1:Y:S01]  /*5d40*/  LDC.64 R2, c[0x4][R3] ;  /* 0x0100000003027b82 */ /* 0x000e620000000a00 */
[----:B------:R-:W2:Y:S01]  /*5d50*/  LDCU.64 UR4, c[0x4][0x10] ;  /* 0x01000200ff0477ac */ /* 0x000ea20008000a00 */
[----:B----4-:R-:W-:Y:S01]  /*5d60*/  MOV R5, UR9 ;  /* 0x0000000900057c02 */ /* 0x010fe20008000f00 */
[----:B------:R-:W-:Y:S01]  /*5d70*/  IMAD.U32 R4, RZ, RZ, UR8 ;  /* 0x00000008ff047e24 */ /* 0x000fe2000f8e00ff */
[----:B-----5:R-:W-:Y:S01]  /*5d80*/  MOV R7, UR7 ;  /* 0x0000000700077c02 */ /* 0x020fe20008000f00 */
[----:B------:R-:W-:Y:S01]  /*5d90*/  IMAD.U32 R6, RZ, RZ, UR6 ;  /* 0x00000006ff067e24 */ /* 0x000fe2000f8e00ff */
[----:B--2---:R-:W-:Y:S01]  /*5da0*/  MOV R11, UR5 ;  /* 0x00000005000b7c02 */ /* 0x004fe20008000f00 */
[----:B------:R-:W-:Y:S02]  /*5db0*/  IMAD.U32 R10, RZ, RZ, UR4 ;  /* 0x00000004ff0a7e24 */ /* 0x000fe4000f8e00ff */
[----:B------:R-:W-:Y:S07]  /*5dc0*/  LEPC R20, `(.L_x_101) ;  /* 0x000000001014794e */ /* 0x000fee0000000000 */
[----:B-1-3--:R-:W-:Y:S05]  /*5dd0*/  CALL.ABS.NOINC R2 ;  /* 0x0000000002007343 */ /* 0x00afea0003c00000 */
.L_x_101:
[----:B------:R-:W-:Y:S05]  /*5de0*/  WARPSYNC.ALL ;  /* 0x0000000000007948 */ /* 0x000fea0003800000 */
[----:B------:R-:W-:Y:S01]  /*5df0*/  R2UR UR4, R34 ;  /* 0x00000000220472ca */ /* 0x000fe200000e0000 */
[----:B------:R-:W-:Y:S01]  /*5e00*/  BSSY.RECONVERGENT B0, `(.L_x_102) ;  /* 0x0000039000007945 */ /* 0x000fe20003800200 */
[----:B------:R-:W-:Y:S11]  /*5e10*/  ISETP.NE.AND P0, PT, R78, RZ, PT ;  /* 0x000000ff4e00720c */ /* 0x000ff60003f05270 */
[----:B------:R-:W1:Y:S02]  /*5e20*/  LDTM.x16 R4, tmem[UR4] ;  /* 0x00000004000479ee */ /* 0x000e640008240000 */
[C---:B-12---:R-:W-:Y:S01]  /*5e30*/  FMUL R0, R33.reuse, R4 ;  /* 0x0000000421007220 */ /* 0x046fe20000400000 */
[C---:B------:R-:W-:Y:S01]  /*5e40*/  FMUL R2, R33.reuse, R5 ;  /* 0x0000000521027220 */ /* 0x040fe20000400000 */
[C---:B------:R-:W-:Y:S01]  /*5e50*/  FMUL R3, R33.reuse, R6 ;  /* 0x0000000621037220 */ /* 0x040fe20000400000 */
[----:B------:R-:W-:Y:S01]  /*5e60*/  FMUL R7, R33, R7 ;  /* 0x0000000721077220 */ /* 0x000fe20000400000 */
[----:B------:R-:W-:Y:S01]  /*5e70*/  FFMA R36, R35, R40, R0 ;  /* 0x0000002823247223 */ /* 0x000fe20000000000 */
        /* <DEDUP_REMOVED lines=10> */
[----:B------:R1:W-:Y:S01]  /*5f20*/  STS.128 [R76], R36 ;  /* 0x000000244c007388 */ /* 0x0003e20000000c00 */
        /* <DEDUP_REMOVED lines=8> */
[----:B------:R1:W-:Y:S01]  /*5fb0*/  STS.128 [R75+0x10], R4 ;  /* 0x000010044b007388 */ /* 0x0003e20000000c00 */
[----:B------:R-:W-:Y:S01]  /*5fc0*/  FMUL R13, R33, R17 ;  /* 0x00000011210d7220 */ /* 0x000fe20000400000 */
[----:B------:R-:W-:Y:S01]  /*5fd0*/  FFMA R10, R35, R50, R10 ;  /* 0x00000032230a7223 */ /* 0x000fe2000000000a */
[----:B------:R-:W-:Y:S01]  /*5fe0*/  FMUL R14, R33, R18 ;  /* 0x00000012210e7220 */ /* 0x000fe20000400000 */
[----:B------:R-:W-:Y:S01]  /*5ff0*/  FFMA R11, R35, R51, R15 ;  /* 0x00000033230b7223 */ /* 0x000fe2000000000f */
[----:B------:R-:W-:Y:S01]  /*6000*/  FMUL R19, R33, R19 ;  /* 0x0000001321137220 */ /* 0x000fe20000400000 */
[C---:B------:R-:W-:Y:S01]  /*6010*/  FFMA R12, R35.reuse, R52, R12 ;  /* 0x00000034230c7223 */ /* 0x040fe2000000000c */
[C---:B------:R-:W-:Y:S01]  /*6020*/  FFMA R13, R35.reuse, R53, R13 ;  /* 0x00000035230d7223 */ /* 0x040fe2000000000d */
[C---:B------:R-:W-:Y:S01]  /*6030*/  FFMA R14, R35.reuse, R54, R14 ;  /* 0x00000036230e7223 */ /* 0x040fe2000000000e */
[----:B------:R1:W-:Y:S01]  /*6040*/  STS.128 [R74+0x20], R8 ;  /* 0x000020084a007388 */ /* 0x0003e20000000c00 */
[----:B------:R-:W-:Y:S05]  /*6050*/  FFMA R15, R35, R55, R19 ;  /* 0x00000037230f7223 */ /* 0x000fea0000000013 */
[----:B------:R1:W-:Y:S01]  /*6060*/  STS.128 [R82+0x30], R12 ;  /* 0x0000300c52007388 */ /* 0x0003e20000000c00 */
[----:B------:R-:W-:Y:S01]  /*6070*/  @!PT LDS RZ, [RZ] ;  /* 0x00000000fffff984 */ /* 0x000fe20000000800 */
[----:B------:R-:W-:Y:S01]  /*6080*/  @!PT LDS RZ, [RZ] ;  /* 0x00000000fffff984 */ /* 0x000fe20000000800 */
[----:B------:R-:W-:Y:S01]  /*6090*/  @!PT LDS RZ, [RZ] ;  /* 0x00000000fffff984 */ /* 0x000fe20000000800 */
[----:B------:R-:W-:Y:S01]  /*60a0*/  @!PT LDS RZ, [RZ] ;  /* 0x00000000fffff984 */ /* 0x000fe20000000800 */
[----:B------:R2:W-:Y:S06]  /*60b0*/  MEMBAR.ALL.CTA ;  /* 0x0000000000007992 */ /* 0x0005ec0000008000 */
[----:B--2---:R-:W2:Y:S02]  /*60c0*/  FENCE.VIEW.ASYNC.S ;  /* 0x00000000000073c6 */ /* 0x004ea40000000000 */
[----:B--2---:R-:W-:Y:S06]  /*60d0*/  BAR.SYNC.DEFER_BLOCKING 0x1, 0x80 ;  /* 0x0042000000007b1d */ /* 0x004fec0000010000 */
[----:B------:R-:W-:Y:S05]  /*60e0*/  @P0 BRA `(.L_x_103) ;  /* 0x0000000000280947 */ /* 0x000fea0003800000 */
[----:B------:R-:W-:Y:S02]  /*60f0*/  UIADD3 UR4, UPT, UPT, UR48, 0x200, URZ ;  /* 0x0000020030047890 */ /* 0x000fe4000fffe0ff */
[----:B------:R-:W-:Y:S01]  /*6100*/  UIADD3 UR6, UP0, UPT, UR52, 0x680, URZ ;  /* 0x0000068034067890 */ /* 0x000fe2000ff1e0ff */
[----:B------:R-:W-:Y:S03]  /*6110*/  UMOV UR43, UR36 ;  /* 0x00000024002b7c82 */ /* 0x000fe60008000000 */
[----:B------:R-:W-:Y:S01]  /*6120*/  MOV R69, UR4 ;  /* 0x0000000400457c02 */ /* 0x000fe20008000f00 */
[----:B------:R-:W-:Y:S03]  /*6130*/  UIADD3.X UR7, UPT, UPT, URZ, UR53, URZ, UP0, !UPT ;  /* 0x00000035ff077290 */ /* 0x000fe600087fe4ff */
[----:B------:R-:W-:Y:S11]  /*6140*/  R2UR UR40, R69 ;  /* 0x00000000452872ca */ /* 0x000ff600000e0000 */
[----:B------:R-:W-:Y:S02]  /*6150*/  @!UPT UIADD3 URZ, UPT, UPT, URZ, URZ, URZ ;  /* 0x000000fffffff290 */ /* 0x000fe4000fffe0ff */
[----:B------:R2:W-:Y:S01]  /*6160*/  UTMASTG.3D [UR40], [UR6] ;  /* 0x00000028060073b5 */ /* 0x0005e20008010000 */
[----:B------:R0:W-:Y:S01]  /*6170*/  UTMACMDFLUSH ;  /* 0x00000000000079b7 */ /* 0x0001e20000000000 */
[----:B--2---:R-:W-:Y:S04]  /*6180*/  DEPBAR.LE SB0, 0x1 ;  /* 0x000080400000791a */ /* 0x004fe80000000000 */
.L_x_103:
[----:B------:R-:W-:Y:S05]  /*6190*/  BSYNC.RECONVERGENT B0 ;  /* 0x0000000000007941 */ /* 0x000fea0003800200 */
.L_x_102:
[----:B------:R-:W-:Y:S01]  /*61a0*/  BAR.SYNC.DEFER_BLOCKING 0x1, 0x80 ;  /* 0x0042000000007b1d */ /* 0x000fe20000010000 */
[----:B------:R-:W-:Y:S01]  /*61b0*/  ISETP.NE.AND P1, PT, R83, RZ, PT ;  /* 0x000000ff5300720c */ /* 0x000fe20003f25270 */
[----:B------:R-:W-:Y:S01]  /*61c0*/  UISETP.NE.AND UP0, UPT, UR49, URZ, UPT ;  /* 0x000000ff3100728c */ /* 0x000fe2000bf05270 */
[----:B------:R-:W-:Y:S11]  /*61d0*/  LEA R2, R85, UR48, 0x3 ;  /* 0x0000003055027c11 */ /* 0x000ff6000f8e18ff */
[----:B------:R-:W-:Y:S01]  /*61e0*/  @P1 SHF.L.U32 R3, R73, 0x1f, RZ ;  /* 0x0000001f49031819 */ /* 0x000fe200000006ff */
[----:B------:R-:W-:Y:S06]  /*61f0*/  BRA.U !UP0, `(.L_x_104) ;  /* 0x0000000108247547 */ /* 0x000fec000b800000 */
[----:B-1----:R-:W-:Y:S01]  /*6200*/  IMAD.U32 R4, RZ, RZ, UR51 ;  /* 0x00000033ff047e24 */ /* 0x002fe2000f8e00ff */
[----:B------:R-:W-:Y:S01]  /*6210*/  MOV R0, UR37 ;  /* 0x0000002500007c02 */ /* 0x000fe20008000f00 */
[----:B------:R-:W-:Y:S03]  /*6220*/  UIADD3 UR51, UPT, UPT, UR51, 0x1, URZ ;  /* 0x0000000133337890 */ /* 0x000fe6000fffe0ff */
[----:B------:R-:W-:Y:S01]  /*6230*/  @P1 LEA R4, R4, UR48, 0x3 ;  /* 0x0000003004041c11 */ /* 0x000fe2000f8e18ff */
[----:B------:R-:W-:Y:S04]  /*6240*/  UISETP.NE.AND UP0, UPT, UR51, 0x4, UPT ;  /* 0x000000043300788c */ /* 0x000fe8000bf05270 */
[----:B------:R-:W-:Y:S01]  /*6250*/  @P1 VIADD R4, R4, 0xa0 ;  /* 0x000000a004041836 */ /* 0x000fe20000000000 */
[----:B------:R-:W-:Y:S04]  /*6260*/  USEL UR51, UR51, URZ, UP0 ;  /* 0x000000ff33337287 */ /* 0x000fe80008000000 */
[----:B------:R-:W-:Y:S04]  /*6270*/  @P1 PRMT R0, R0, 0x654, R4 ;  /* 0x0000065400001816 */ /* 0x000fe80000000004 */
[----:B------:R2:W-:Y:S04]  /*6280*/  @P1 SYNCS.ARRIVE.TRANS64.RED.A1T0 RZ, [R0+URZ], RZ ;  /* 0x000000ff00ff19a7 */ /* 0x0005e800081004ff */
.L_x_104:
[----:B------:R-:W4:Y:S01]  /*6290*/  @P1 SYNCS.PHASECHK.TRANS64.TRYWAIT P0, [R2+URZ+0x80], R3 ;  /* 0x00008003020015a7 */ /* 0x000f2200080011ff */
[----:B------:R-:W-:Y:S01]  /*62a0*/  BSSY B1, `(.L_x_105) ;  /* 0x0000016000017945 */ /* 0x000fe20003800000 */
[----:B----4-:R-:W-:Y:S03]  /*62b0*/  @P1 SEL R86, RZ, 0x1, !P0 ;  /* 0x00000001ff561807 */ /* 0x010fe60004000000 */
[----:B------:R-:W-:Y:S05]  /*62c0*/  @!P1 BRA `(.L_x_106) ;  /* 0x00000000004c9947 */ /* 0x000fea0003800000 */
[----:B------:R-:W-:Y:S01]  /*62d0*/  ISETP.NE.AND P0, PT, R86, RZ, PT ;  /* 0x000000ff5600720c */ /* 0x000fe20003f05270 */
[----:B------:R-:W-:Y:S01]  /*62e0*/  BSSY B0, `(.L_x_107) ;  /* 0x000000b000007945 */ /* 0x000fe20003800000 */
[----:B------:R-:W-:Y:S11]  /*62f0*/  ISETP.NE.AND P1, PT, R87, RZ, PT ;  /* 0x000000ff5700720c */ /* 0x000ff60003f25270 */
[----:B------:R-:W-:Y:S02]  /*6300*/  @!UPT UIADD3 URZ, UPT, UPT, URZ, URZ, URZ ;  /* 0x000000fffffff290 */ /* 0x000fe4000fffe0ff */
[C---:B-1----:R-:W-:Y:S01]  /*6310*/  @P1 IMAD R6, R85.reuse, 0x2000, R76 ;  /* 0x0000200055061824 */ /* 0x042fe200078e024c */
[C---:B------:R-:W-:Y:S01]  /*6320*/  @P1 LEA R4, R85.reuse, R74, 0xd ;  /* 0x0000004a55041211 */ /* 0x040fe200078e68ff */
[C---:B------:R-:W-:Y:S02]  /*6330*/  @P1 IMAD R5, R85.reuse, 0x2000, R75 ;  /* 0x0000200055051824 */ /* 0x040fe400078e024b */
[----:B------:R-:W-:Y:S01]  /*6340*/  @P1 IMAD R3, R85, 0x2000, R82 ;  /* 0x0000200055031824 */ /* 0x000fe200078e0252 */
[----:B------:R-:W-:Y:S06]  /*6350*/  @P0 BRA `(.L_x_108) ;  /* 0x00000000000c0947 */ /* 0x000fec0003800000 */
[----:B--2---:R-:W-:Y:S04]  /*6360*/  SHF.L.U32 R0, R73, 0x1f, RZ ;  /* 0x0000001f49007819 */ /* 0x004fe800000006ff */
[----:B------:R-:W1:Y:S02]  /*6370*/  SYNCS.PHASECHK.TRANS64.TRYWAIT P0, [R2+URZ+0x80], R0 ;  /* 0x00008000020075a7 */ /* 0x000e6400080011ff */
[----:B-1----:R-:W-:Y:S05]  /*6380*/  @!P0 BRA `(.L_x_109) ;  /* 0x0000002400048947 */ /* 0x002fea0003800000 */
.L_x_108:
[----:B------:R-:W-:Y:S05]  /*6390*/  BSYNC B0 ;  /* 0x0000000000007941 */ /* 0x000fea0003800000 */
.L_x_107:
[----:B------:R-:W-:Y:S02]  /*63a0*/  ISETP.NE.AND P0, PT, R87, RZ, PT ;  /* 0x000000ff5700720c */ /* 0x000fe40003f05270 */
[----:B------:R-:W-:Y:S11]  /*63b0*/  IADD3 R85, PT, PT, R85, 0x1, RZ ;  /* 0x0000000155557810 */ /* 0x000ff60007ffe0ff */
[----:B------:R4:W1:Y:S04]  /*63c0*/  @P0 LDS.128 R40, [R6] ;  /* 0x0000000006280984 */ /* 0x0008680000000c00 */
[----:B------:R4:W1:Y:S04]  /*63d0*/  @P0 LDS.128 R44, [R5+0x10] ;  /* 0x00001000052c0984 */ /* 0x0008680000000c00 */
[----:B------:R4:W1:Y:S04]  /*63e0*/  @P0 LDS.128 R48, [R4+0x20] ;  /* 0x0000200004300984 */ /* 0x0008680000000c00 */
[----:B------:R4:W1:Y:S02]  /*63f0*/  @P0 LDS.128 R52, [R3+0x30] ;  /* 0x0000300003340984 */ /* 0x0008640000000c00 */
.L_x_106:
[----:B------:R-:W-:Y:S05]  /*6400*/  BSYNC B1 ;  /* 0x0000000000017941 */ /* 0x000fea0003800000 */
.L_x_105:
[----:B-12---:R-:W-:Y:S05]  /*6410*/  VIADD R0, R34, 0x10 ;  /* 0x0000001022007836 */ /* 0x006fea0000000000 */
[----:B------:R-:W-:Y:S04]  /*6420*/  SHF.R.U32.HI R0, RZ, 0x15, R0 ;  /* 0x00000015ff007819 */ /* 0x000fe80000011600 */
[----:B------:R-:W-:Y:S11]  /*6430*/  LOP3.LUT P0, RZ, R0, 0x3, R68, 0x48, !PT ;  /* 0x0000000300ff7812 */ /* 0x000ff60007804844 */
[----:B------:R-:W-:Y:S02]  /*6440*/  @!UPT UIADD3 URZ, UPT, UPT, URZ, URZ, URZ ;  /* 0x000000fffffff290 */ /* 0x000fe4000fffe0ff */
[----:B------:R-:W-:Y:S05]  /*6450*/  @!P0 BRA `(.L_x_110) ;  /* 0x0000000000408947 */ /* 0x000fea0003800000 */
[----:B------:R-:W1:Y:S01]  /*6460*/  LDCU.64 UR8, c[0x4][0x70] ;  /* 0x01000e00ff0877ac */ /* 0x000e620008000a00 */
[----:B----4-:R-:W-:Y:S01]  /*6470*/  MOV R3, 0x0 ;  /* 0x0000000000037802 */ /* 0x010fe20000000f00 */
[----:B------:R-:W-:Y:S02]  /*6480*/  HFMA2 R12, -RZ, RZ, 0, 5.9604644775390625e-08 ;  /* 0x00000001ff0c7431 */ /* 0x000fe400000001ff */
[----:B------:R-:W-:Y:S02]  /*6490*/  IMAD.MOV.U32 R8, RZ, RZ, 0x192 ;  /* 0x00000192ff087424 */ /* 0x000fe400078e00ff */
[----:B------:R-:W-:Y:S01]  /*64a0*/  IMAD.MOV.U32 R13, RZ, RZ, RZ ;  /* 0x000000ffff0d7224 */ /* 0x000fe200078e00ff */
[----:B------:R-:W2:Y:S01]  /*64b0*/  LDCU.64 UR6, c[0x4][0x78] ;  /* 0x01000f00ff0677ac */ /* 0x000ea20008000a00 */
[----:B------:R-:W4:Y:S01]  /*64c0*/  LDC.64 R2, c[0x4][R3] ;  /* 0x0100000003027b82 */ /* 0x000f220000000a00 */
[----:B------:R-:W5:Y:S01]  /*64d0*/  LDCU.64 UR4, c[0x4][0x10] ;  /* 0x01000200ff0477ac */ /* 0x000f620008000a00 */
[----:B-1----:R-:W-:Y:S01]  /*64e0*/  MOV R5, UR9 ;  /* 0x0000000900057c02 */ /* 0x002fe20008000f00 */
[----:B------:R-:W-:Y:S01]  /*64f0*/  IMAD.U32 R4, RZ, RZ, UR8 ;  /* 0x00000008ff047e24 */ /* 0x000fe2000f8e00ff */
[----:B--2---:R-:W-:Y:S01]  /*6500*/  MOV R7, UR7 ;  /* 0x0000000700077c02 */ /* 0x004fe20008000f00 */
[----:B------:R-:W-:Y:S01]  /*6510*/  IMAD.U32 R6, RZ, RZ, UR6 ;  /* 0x00000006ff067e24 */ /* 0x000fe2000f8e00ff */
[----:B-----5:R-:W-:Y:S01]  /*6520*/  MOV R11, UR5 ;  /* 0x00000005000b7c02 */ /* 0x020fe20008000f00 */
[----:B------:R-:W-:Y:S02]  /*6530*/  IMAD.U32 R10, RZ, RZ, UR4 ;  /* 0x00000004ff0a7e24 */ /* 0x000fe4000f8e00ff */
[----:B------:R-:W-:Y:S07]  /*6540*/  LEPC R20, `(.L_x_110) ;  /* 0x000000001014794e */ /* 0x000fee0000000000 */
[----:B---34-:R-:W-:Y:S05]  /*6550*/  CALL.ABS.NOINC R2 ;  /* 0x0000000002007343 */ /* 0x018fea0003c00000 */
.L_x_110:
[----:B------:R-:W-:Y:S05]  /*6560*/  WARPSYNC.ALL ;  /* 0x0000000000007948 */ /* 0x000fea0003800000 */
[----:B------:R-:W-:Y:S01]  /*6570*/  R2UR UR4, R34 ;  /* 0x00000000220472ca */ /* 0x000fe200000e0000 */
[----:B------:R-:W-:Y:S01]  /*6580*/  BSSY.RECONVERGENT B0, `(.L_x_111) ;  /* 0x0000040000007945 */ /* 0x000fe20003800200 */
[----:B------:R-:W-:Y:S02]  /*6590*/  ISETP.NE.AND P6, PT, R83, RZ, PT ;  /* 0x000000ff5300720c */ /* 0x000fe40003fc5270 */
[----:B------:R-:W-:Y:S02]  /*65a0*/  ISETP.NE.AND P0, PT, R78, RZ, PT ;  /* 0x000000ff4e00720c */ /* 0x000fe40003f05270 */
[----:B------:R-:W-:Y:S07]  /*65b0*/  MOV R20, UR51 ;  /* 0x0000003300147c02 */ /* 0x000fee0008000f00 */
[----:B----4-:R-:W1:Y:S02]  /*65c0*/  LDTM.x16 R4, tmem[UR4+0x10] ;  /* 0x00001004000479ee */ /* 0x010e640008240000 */
[----:B------:R-:W-:Y:S01]  /*65d0*/  @P6 LEA R20, R20, UR48, 0x3 ;  /* 0x0000003014146c11 */ /* 0x000fe2000f8e18ff */
[C---:B-1----:R-:W-:Y:S01]  /*65e0*/  FMUL R0, R33.reuse, R4 ;  /* 0x0000000421007220 */ /* 0x042fe20000400000 */
        /* <DEDUP_REMOVED lines=33> */
[----:B------:R-:W-:Y:S01]  /*6800*/  FFMA R15, R35, R55, R19 ;  /* 0x00000037230f7223 */ /* 0x000fe20000000013 */
[----:B------:R-:W-:Y:S02]  /*6810*/  MOV R16, UR37 ;  /* 0x0000002500107c02 */ /* 0x000fe40008000f00 */
[----:B------:R-:W-:Y:S02]  /*6820*/  @P6 IADD3 R17, PT, PT, R20, 0xa0, RZ ;  /* 0x000000a014116810 */ /* 0x000fe40007ffe0ff */
[----:B------:R1:W-:Y:S01]  /*6830*/  STS.128 [R82+0x2030], R12 ;  /* 0x0020300c52007388 */ /* 0x0003e20000000c00 */
[----:B------:R-:W-:Y:S02]  /*6840*/  LEA R0, R85, UR48, 0x3 ;  /* 0x0000003055007c11 */ /* 0x000fe4000f8e18ff */
[----:B------:R-:W-:Y:S01]  /*6850*/  @P6 PRMT R16, R16, 0x654, R17 ;  /* 0x0000065410106816 */ /* 0x000fe20000000011 */
[----:B------:R-:W-:Y:S01]  /*6860*/  @!PT LDS RZ, [RZ] ;  /* 0x00000000fffff984 */ /* 0x000fe20000000800 */
[----:B------:R-:W-:Y:S01]  /*6870*/  @!PT LDS RZ, [RZ] ;  /* 0x00000000fffff984 */ /* 0x000fe20000000800 */
[----:B------:R-:W-:Y:S01]  /*6880*/  @!PT LDS RZ, [RZ] ;  /* 0x00000000fffff984 */ /* 0x000fe20000000800 */
[----:B------:R-:W-:Y:S01]  /*6890*/  @!PT LDS RZ, [RZ] ;  /* 0x00000000fffff984 */ /* 0x000fe20000000800 */
[----:B------:R2:W-:Y:S06]  /*68a0*/  MEMBAR.ALL.CTA ;  /* 0x0000000000007992 */ /* 0x0005ec0000008000 */
[----:B--2---:R-:W2:Y:S01]  /*68b0*/  FENCE.VIEW.ASYNC.S ;  /* 0x00000000000073c6 */ /* 0x004ea20000000000 */
[----:B------:R-:W-:Y:S01]  /*68c0*/  @P6 SHF.L.U32 R2, R73, 0x1f, RZ ;  /* 0x0000001f49026819 */ /* 0x000fe200000006ff */
[----:B--2---:R-:W-:Y:S06]  /*68d0*/  BAR.SYNC.DEFER_BLOCKING 0x1, 0x80 ;  /* 0x0042000000007b1d */ /* 0x004fec0000010000 */
[----:B------:R-:W-:Y:S05]  /*68e0*/  @P0 BRA `(.L_x_112) ;  /* 0x0000000000240947 */ /* 0x000fea0003800000 */
[----:B------:R-:W-:Y:S02]  /*68f0*/  UIADD3 UR8, UP0, UPT, UR52, 0x680, URZ ;  /* 0x0000068034087890 */ /* 0x000fe4000ff1e0ff */
[----:B------:R-:W-:Y:S02]  /*6900*/  UIADD3 UR5, UPT, UPT, UR41, 0x10, URZ ;  /* 0x0000001029057890 */ /* 0x000fe4000fffe0ff */
[----:B------:R-:W-:Y:S02]  /*6910*/  UIADD3 UR4, UPT, UPT, UR48, 0x2200, URZ ;  /* 0x0000220030047890 */ /* 0x000fe4000fffe0ff */
[----:B------:R-:W-:Y:S01]  /*6920*/  UIADD3.X UR9, UPT, UPT, URZ, UR53, URZ, UP0, !UPT ;  /* 0x00000035ff097290 */ /* 0x000fe200087fe4ff */
[----:B------:R-:W-:Y:S01]  /*6930*/  UMOV UR6, UR42 ;  /* 0x0000002a00067c82 */ /* 0x000fe20008000000 */
[----:B------:R-:W-:Y:S07]  /*6940*/  UMOV UR7, UR36 ;  /* 0x0000002400077c82 */ /* 0x000fee0008000000 */
[----:B------:R2:W-:Y:S01]  /*6950*/  UTMASTG.3D [UR4], [UR8] ;  /* 0x00000004080073b5 */ /* 0x0005e20008010000 */
[----:B------:R0:W-:Y:S01]  /*6960*/  UTMACMDFLUSH ;  /* 0x00000000000079b7 */ /* 0x0001e20000000000 */
[----:B--2---:R-:W-:Y:S04]  /*6970*/  DEPBAR.LE SB0, 0x1 ;  /* 0x000080400000791a */ /* 0x004fe80000000000 */
.L_x_112:
[----:B------:R-:W-:Y:S05]  /*6980*/  BSYNC.RECONVERGENT B0 ;  /* 0x0000000000007941 */ /* 0x000fea0003800200 */
.L_x_111:
[----:B------:R-:W-:Y:S01]  /*6990*/  BAR.SYNC.DEFER_BLOCKING 0x1, 0x80 ;  /* 0x0042000000007b1d */ /* 0x000fe20000010000 */
[----:B------:R-:W-:Y:S04]  /*69a0*/  UIADD3 UR40, UPT, UPT, UR51, 0x1, URZ ;  /* 0x0000000133287890 */ /* 0x000fe8000fffe0ff */
[----:B------:R-:W-:Y:S04]  /*69b0*/  UISETP.NE.AND UP0, UPT, UR40, 0x4, UPT ;  /* 0x000000042800788c */ /* 0x000fe8000bf05270 */
[----:B------:R-:W-:Y:S01]  /*69c0*/  USEL UR40, UR40, URZ, UP0 ;  /* 0x000000ff28287287 */ /* 0x000fe20008000000 */
[----:B------:R2:W-:Y:S01]  /*69d0*/  @P6 SYNCS.ARRIVE.TRANS64.RED.A1T0 RZ, [R16+URZ], RZ ;  /* 0x000000ff10ff69a7 */ /* 0x0005e200081004ff */
[----:B------:R-:W-:Y:S01]  /*69e0*/  BSSY B1, `(.L_x_113) ;  /* 0x0000017000017945 */ /* 0x000fe20003800000 */
[----:B------:R-:W4:Y:S02]  /*69f0*/  @P6 SYNCS.PHASECHK.TRANS64.TRYWAIT P0, [R0+URZ+0x80], R2 ;  /* 0x00008002000065a7 */ /* 0x000f2400080011ff */
[----:B----4-:R-:W-:Y:S01]  /*6a00*/  @P6 SEL R86, RZ, 0x1, !P0 ;  /* 0x00000001ff566807 */ /* 0x010fe20004000000 */
[----:B--2---:R-:W-:Y:S06]  /*6a10*/  @!P6 BRA `(.L_x_114) ;  /* 0x00000000004ce947 */ /* 0x004fec0003800000 */
        /* <DEDUP_REMOVED lines=9> */
[----:B------:R-:W-:Y:S04]  /*6ab0*/  SHF.L.U32 R6, R73, 0x1f, RZ ;  /* 0x0000001f49067819 */ /* 0x000fe800000006ff */
[----:B------:R-:W1:Y:S02]  /*6ac0*/  SYNCS.PHASECHK.TRANS64.TRYWAIT P0, [R0+URZ+0x80], R6 ;  /* 0x00008006000075a7 */ /* 0x000e6400080011ff */
[----:B-1----:R-:W-:Y:S05]  /*6ad0*/  @!P0 BRA `(.L_x_117) ;  /* 0x0000001c00448947 */ /* 0x002fea0003800000 */
.L_x_116:
[----:B------:R-:W-:Y:S05]  /*6ae0*/  BSYNC B0 ;  /* 0x0000000000007941 */ /* 0x000fea0003800000 */
.L_x_115:
[----:B------:R-:W-:Y:S02]  /*6af0*/  ISETP.NE.AND P0, PT, R87, RZ, PT ;  /* 0x000000ff5700720c */ /* 0x000fe40003f05270 */
[----:B------:R-:W-:Y:S11]  /*6b00*/  IADD3 R85, PT, PT, R85, 0x1, RZ ;  /* 0x0000000155557810 */ /* 0x000ff60007ffe0ff */
[----:B------:R2:W4:Y:S04]  /*6b10*/  @P0 LDS.128 R40, [R5] ;  /* 0x0000000005280984 */ /* 0x0005280000000c00 */
[----:B------:R2:W1:Y:S04]  /*6b20*/  @P0 LDS.128 R44, [R4+0x10] ;  /* 0x00001000042c0984 */ /* 0x0004680000000c00 */
[----:B------:R2:W1:Y:S04]  /*6b30*/  @P0 LDS.128 R48, [R3+0x20] ;  /* 0x0000200003300984 */ /* 0x0004680000000c00 */
[----:B------:R2:W1:Y:S02]  /*6b40*/  @P0 LDS.128 R52, [R2+0x30] ;  /* 0x0000300002340984 */ /* 0x0004640000000c00 */
.L_x_114:
[----:B------:R-:W-:Y:S05]  /*6b50*/  BSYNC B1 ;  /* 0x0000000000017941 */ /* 0x000fea0003800000 */
.L_x_113:
[----:B-1----:R-:W-:Y:S05]  /*6b60*/  VIADD R0, R34, 0x20 ;  /* 0x0000002022007836 */ /* 0x002fea0000000000 */
[----:B------:R-:W-:Y:S04]  /*6b70*/  SHF.R.U32.HI R0, RZ, 0x15, R0 ;  /* 0x00000015ff007819 */ /* 0x000fe80000011600 */
[----:B------:R-:W-:Y:S11]  /*6b80*/  LOP3.LUT P0, RZ, R0, 0x3, R68, 0x48, !PT ;  /* 0x0000000300ff7812 */ /* 0x000ff60007804844 */
[----:B------:R-:W-:Y:S02]  /*6b90*/  @!UPT UIADD3 URZ, UPT, UPT, URZ, URZ, URZ ;  /* 0x000000fffffff290 */ /* 0x000fe4000fffe0ff */
[----:B------:R-:W-:Y:S05]  /*6ba0*/  @!P0 BRA `(.L_x_118) ;  /* 0x0000000000408947 */ /* 0x000fea0003800000 */
[----:B------:R-:W1:Y:S01]  /*6bb0*/  LDCU.64 UR8, c[0x4][0x70] ;  /* 0x01000e00ff0877ac */ /* 0x000e620008000a00 */
[----:B--2---:R-:W-:Y:S01]  /*6bc0*/  MOV R3, 0x0 ;  /* 0x0000000000037802 */ /* 0x004fe20000000f00 */
[----:B------:R-:W-:Y:S02]  /*6bd0*/  HFMA2 R12, -RZ, RZ, 0, 5.9604644775390625e-08 ;  /* 0x00000001ff0c7431 */ /* 0x000fe400000001ff */
[----:B------:R-:W-:Y:S02]  /*6be0*/  IMAD.MOV.U32 R8, RZ, RZ, 0x192 ;  /* 0x00000192ff087424 */ /* 0x000fe400078e00ff */
[----:B------:R-:W-:Y:S01]  /*6bf0*/  IMAD.MOV.U32 R13, RZ, RZ, RZ ;  /* 0x000000ffff0d7224 */ /* 0x000fe200078e00ff */
[----:B------:R-:W2:Y:S01]  /*6c00*/  LDCU.64 UR6, c[0x4][0x78] ;  /* 0x01000f00ff0677ac */ /* 0x000ea20008000a00 */
[----:B------:R-:W3:Y:S01]  /*6c10*/  LDC.64 R2, c[0x4][R3] ;  /* 0x0100000003027b82 */ /* 0x000ee20000000a00 */
        /* <DEDUP_REMOVED lines=9> */
.L_x_118:
[----:B------:R-:W-:Y:S05]  /*6cb0*/  WARPSYNC.ALL ;  /* 0x0000000000007948 */ /* 0x000fea0003800000 */
[----:B------:R-:W-:Y:S01]  /*6cc0*/  R2UR UR4, R34 ;  /* 0x00000000220472ca */ /* 0x000fe200000e0000 */
[----:B------:R-:W-:Y:S01]  /*6cd0*/  BSSY.RECONVERGENT B0, `(.L_x_119) ;  /* 0x0000040000007945 */ /* 0x000fe20003800200 */
[----:B------:R-:W-:Y:S02]  /*6ce0*/  ISETP.NE.AND P6, PT, R83, RZ, PT ;  /* 0x000000ff5300720c */ /* 0x000fe40003fc5270 */
[----:B------:R-:W-:Y:S02]  /*6cf0*/  ISETP.NE.AND P0, PT, R78, RZ, PT ;  /* 0x000000ff4e00720c */ /* 0x000fe40003f05270 */
[----:B------:R-:W-:Y:S07]  /*6d00*/  MOV R20, UR40 ;  /* 0x0000002800147c02 */ /* 0x000fee0008000f00 */
[----:B--2---:R-:W1:Y:S02]  /*6d10*/  LDTM.x16 R4, tmem[UR4+0x20] ;  /* 0x00002004000479ee */ /* 0x004e640008240000 */
[----:B------:R-:W-:Y:S01]  /*6d20*/  @P6 LEA R20, R20, UR48, 0x3 ;  /* 0x0000003014146c11 */ /* 0x000fe2000f8e18ff */
[C---:B-1----:R-:W-:Y:S01]  /*6d30*/  FMUL R0, R33.reuse, R4 ;  /* 0x0000000421007220 */ /* 0x042fe20000400000 */
[C---:B------:R-:W-:Y:S01]  /*6d40*/  FMUL R2, R33.reuse, R5 ;  /* 0x0000000521027220 */ /* 0x040fe20000400000 */
[C---:B------:R-:W-:Y:S01]  /*6d50*/  FMUL R3, R33.reuse, R6 ;  /* 0x0000000621037220 */ /* 0x040fe20000400000 */
[----:B------:R-:W-:Y:S01]  /*6d60*/  FMUL R7, R33, R7 ;  /* 0x0000000721077220 */ /* 0x000fe20000400000 */
[----:B----4-:R-:W-:Y:S01]  /*6d70*/  FFMA R36, R35, R40, R0 ;  /* 0x0000002823247223 */ /* 0x010fe20000000000 */
        /* <DEDUP_REMOVED lines=53> */
.L_x_120:
[----:B------:R-:W-:Y:S05]  /*70d0*/  BSYNC.RECONVERGENT B0 ;  /* 0x0000000000007941 */ /* 0x000fea0003800200 */
.L_x_119:
        /* <DEDUP_REMOVED lines=21> */
.L_x_124:
[----:B------:R-:W-:Y:S05]  /*7230*/  BSYNC B0 ;  /* 0x0000000000007941 */ /* 0x000fea0003800000 */
.L_x_123:
[----:B------:R-:W-:Y:S11]  /*7240*/  ISETP.NE.AND P0, PT, R87, RZ, PT ;  /* 0x000000ff5700720c */ /* 0x000ff60003f05270 */
[----:B------:R-:W-:Y:S02]  /*7250*/  @!UPT UIADD3 URZ, UPT, UPT, URZ, URZ, URZ ;  /* 0x000000fffffff290 */ /* 0x000fe4000fffe0ff */
[----:B------:R2:W4:Y:S04]  /*7260*/  @P0 LDS.128 R40, [R4] ;  /* 0x0000000004280984 */ /* 0x0005280000000c00 */
[----:B------:R2:W1:Y:S04]  /*7270*/  @P0 LDS.128 R44, [R3+0x10] ;  /* 0x00001000032c0984 */ /* 0x0004680000000c00 */
[----:B------:R2:W1:Y:S04]  /*7280*/  @P0 LDS.128 R48, [R2+0x20] ;  /* 0x0000200002300984 */ /* 0x0004680000000c00 */
[----:B------:R2:W1:Y:S02]  /*7290*/  @P0 LDS.128 R52, [R85+0x30] ;  /* 0x0000300055340984 */ /* 0x0004640000000c00 */
.L_x_122:
[----:B------:R-:W-:Y:S05]  /*72a0*/  BSYNC B1 ;  /* 0x0000000000017941 */ /* 0x000fea0003800000 */
.L_x_121:
        /* <DEDUP_REMOVED lines=21> */
.L_x_126:
[----:B------:R-:W-:Y:S01]  /*7400*/  ISETP.NE.AND P0, PT, R78, RZ, PT ;  /* 0x000000ff4e00720c */ /* 0x000fe20003f05270 */
[----:B------:R-:W-:Y:S05]  /*7410*/  WARPSYNC.ALL ;  /* 0x0000000000007948 */ /* 0x000fea0003800000 */
[----:B------:R-:W-:Y:S01]  /*7420*/  R2UR UR4, R34 ;  /* 0x00000000220472ca */ /* 0x000fe200000e0000 */
[----:B------:R-:W-:Y:S01]  /*7430*/  BSSY.RECONVERGENT B0, `(.L_x_127) ;  /* 0x000003c000007945 */ /* 0x000fe20003800200 */
[----:B------:R-:W-:Y:S11]  /*7440*/  R2UR UR5, R84 ;  /* 0x00000000540572ca */ /* 0x000ff600000e0000 */
[----:B--2---:R-:W1:Y:S01]  /*7450*/  LDTM.x16 R4, tmem[UR4+0x30] ;  /* 0x00003004000479ee */ /* 0x004e620008240000 */
[----:B------:R-:W-:Y:S01]  /*7460*/  NOP ;  /* 0x0000000000007918 */ /* 0x000fe20000000000 */
[----:B------:R-:W-:Y:S04]  /*7470*/  UIADD3 UR5, UPT, UPT, UR5, 0x110, URZ ;  /* 0x0000011005057890 */ /* 0x000fe8000fffe0ff */
[----:B------:R-:W-:Y:S09]  /*7480*/  UPRMT UR5, UR37, 0x654, UR5 ;  /* 0x0000065425057896 */ /* 0x000ff20008000005 */
[----:B-1----:R-:W-:Y:S01]  /*7490*/  SYNCS.ARRIVE.TRANS64.RED.A1T0 RZ, [UR5], RZ ;  /* 0x000000ffffff79a7 */ /* 0x002fe20008100405 */
[C---:B------:R-:W-:Y:S01]  /*74a0*/  FMUL R0, R33.reuse, R4 ;  /* 0x0000000421007220 */ /* 0x040fe20000400000 */
        /* <DEDUP_REMOVED lines=52> */
.L_x_128:
[----:B------:R-:W-:Y:S05]  /*77f0*/  BSYNC.RECONVERGENT B0 ;  /* 0x0000000000007941 */ /* 0x000fea0003800200 */
.L_x_127:
[----:B------:R-:W-:Y:S01]  /*7800*/  BAR.SYNC.DEFER_BLOCKING 0x1, 0x80 ;  /* 0x0042000000007b1d */ /* 0x000fe20000010000 */
[----:B------:R-:W-:Y:S01]  /*7810*/  UISETP.NE.AND UP0, UPT, UR49, -0x4, UPT ;  /* 0xfffffffc3100788c */ /* 0x000fe2000bf05270 */
[----:B------:R-:W-:Y:S08]  /*7820*/  IADD3 R31, PT, PT, R31, 0x1, RZ ;  /* 0x000000011f1f7810 */ /* 0x000ff00007ffe0ff */
[----:B------:R-:W-:Y:S05]  /*7830*/  BRA.U !UP0, `(.L_x_129) ;  /* 0x0000000108287547 */ /* 0x000fea000b800000 */
[----:B------:R-:W-:Y:S01]  /*7840*/  ISETP.NE.AND P0, PT, R83, RZ, PT ;  /* 0x000000ff5300720c */ /* 0x000fe20003f05270 */
[----:B------:R-:W-:Y:S01]  /*7850*/  IMAD.U32 R2, RZ, RZ, UR51 ;  /* 0x00000033ff027e24 */ /* 0x000fe2000f8e00ff */
[----:B------:R-:W-:Y:S01]  /*7860*/  UIADD3 UR51, UPT, UPT, UR51, 0x1, URZ ;  /* 0x0000000133337890 */ /* 0x000fe2000fffe0ff */
[----:B------:R-:W-:Y:S03]  /*7870*/  IMAD.U32 R0, RZ, RZ, UR37 ;  /* 0x00000025ff007e24 */ /* 0x000fe6000f8e00ff */
[----:B------:R-:W-:Y:S04]  /*7880*/  UISETP.NE.AND UP0, UPT, UR51, 0x4, UPT ;  /* 0x000000043300788c */ /* 0x000fe8000bf05270 */
[----:B------:R-:W-:Y:S03]  /*7890*/  USEL UR51, UR51, URZ, UP0 ;  /* 0x000000ff33337287 */ /* 0x000fe60008000000 */
[----:B------:R-:W-:Y:S05]  /*78a0*/  @P0 LEA R2, R2, UR48, 0x3 ;  /* 0x0000003002020c11 */ /* 0x000fea000f8e18ff */
[----:B------:R-:W-:Y:S05]  /*78b0*/  @P0 VIADD R2, R2, 0xa0 ;  /* 0x000000a002020836 */ /* 0x000fea0000000000 */
[----:B------:R-:W-:Y:S04]  /*78c0*/  @P0 PRMT R0, R0, 0x654, R2 ;  /* 0x0000065400000816 */ /* 0x000fe80000000002 */
[----:B------:R2:W-:Y:S03]  /*78d0*/  @P0 SYNCS.ARRIVE.TRANS64.RED.A1T0 RZ, [R0+URZ], RZ ;  /* 0x000000ff00ff09a7 */ /* 0x0005e600081004ff */
.L_x_129:
[----:B------:R-:W-:Y:S01]  /*78e0*/  ISETP.NE.AND P2, PT, R79, RZ, PT ;  /* 0x000000ff4f00720c */ /* 0x000fe20003f45270 */
[----:B------:R-:W-:Y:S01]  /*78f0*/  UIADD3 UR49, UPT, UPT, UR49, 0x4, URZ ;  /* 0x0000000431317890 */ /* 0x000fe2000fffe0ff */
[----:B------:R-:W-:Y:S01]  /*7900*/  ISETP.NE.AND P0, PT, R81, 0x2, PT ;  /* 0x000000025100780c */ /* 0x000fe20003f05270 */
[----:B-1----:R-:W-:Y:S01]  /*7910*/  IMAD.IADD R14, R29, 0x1, R62 ;  /* 0x000000011d0e7824 */ /* 0x002fe200078e023e */
[----:B------:R-:W-:Y:S01]  /*7920*/  ISETP.NE.AND P1, PT, R31, 0x4, PT ;  /* 0x000000041f00780c */ /* 0x000fe20003f25270 */
[----:B------:R-:W-:Y:S01]  /*7930*/  IMAD.IADD R15, R30, 0x1, R63 ;  /* 0x000000011e0f7824 */ /* 0x000fe200078e023f */
[----:B------:R-:W-:Y:S02]  /*7940*/  SEL R2, RZ, 0x1, P0 ;  /* 0x00000001ff027807 */ /* 0x000fe40000000000 */
[----:B--2---:R-:W-:Y:S02]  /*7950*/  SEL R0, RZ, 0x1, P1 ;  /* 0x00000001ff007807 */ /* 0x004fe40000800000 */
[----:B------:R-:W-:Y:S02]  /*7960*/  LOP3.LUT R71, R71, R2, RZ, 0x3c, !PT ;  /* 0x0000000247477212 */ /* 0x000fe400078e3cff */
[----:B------:R-:W-:Y:S02]  /*7970*/  LOP3.LUT R72, R72, R0, RZ, 0x3c, !PT ;  /* 0x0000000048487212 */ /* 0x000fe400078e3cff */
[----:B------:R-:W-:Y:S02]  /*7980*/  @P2 R2UR UR36, R70 ;  /* 0x00000000462422ca */ /* 0x000fe400000e0000 */
[----:B------:R-:W-:Y:S02]  /*7990*/  SEL R81, R81, RZ, P0 ;  /* 0x000000ff51517207 */ /* 0x000fe40000000000 */
[----:B------:R-:W-:Y:S01]  /*79a0*/  SEL R31, R31, RZ, P1 ;  /* 0x000000ff1f1f7207 */ /* 0x000fe20000800000 */
[----:B------:R-:W-:Y:S10]  /*79b0*/  @P2 BRA `(.L_x_130) ;  /* 0xffffffd400502947 */ /* 0x000ff4000383ffff */
[----:B------:R-:W-:-:S09]  /*79c0*/  UISETP.NE.AND UP0, UPT, UR50, URZ, UPT ;  /* 0x000000ff3200728c */ /* 0x000fd2000bf05270 */
[----:B------:R-:W-:Y:S05]  /*79d0*/  BRA.U !UP0, `(.L_x_131) ;  /* 0x0000000108487547 */ /* 0x000fea000b800000 */
[----:B------:R-:W1:Y:S02]  /*79e0*/  LDCU.64 UR4, c[0x0][0x890] ;  /* 0x00011200ff0477ac */ /* 0x000e640008000a00 */
[----:B-1----:R-:W-:-:S04]  /*79f0*/  UISETP.NE.U32.AND UP0, UPT, UR4, URZ, UPT ;  /* 0x000000ff0400728c */ /* 0x002fc8000bf05070 */
[----:B------:R-:W-:-:S09]  /*7a00*/  UISETP.NE.AND.EX UP0, UPT, UR5, URZ, UPT, UP0 ;  /* 0x000000ff0500728c */ /* 0x000fd2000bf05300 */
[----:B------:R-:W-:Y:S05]  /*7a10*/  BRA.U UP0, `(.L_x_132) ;  /* 0x00000001000c7547 */ /* 0x000fea000b800000 */
[----:B------:R-:W-:-:S13]  /*7a20*/  FSETP.NEU.AND P0, PT, R35, RZ, PT ;  /* 0x000000ff2300720b */ /* 0x000fda0003f0d000 */
[----:B------:R-:W-:Y:S05]  /*7a30*/  @!P0 EXIT ;  /* 0x000000000000894d */ /* 0x000fea0003800000 */
[----:B------:R-:W-:Y:S05]  /*7a40*/  BRA `(.L_x_131) ;  /* 0x00000000002c7947 */ /* 0x000fea0003800000 */
.L_x_132:
[----:B------:R-:W-:Y:S01]  /*7a50*/  ISETP.NE.AND P0, PT, R80, RZ, PT ;  /* 0x000000ff5000720c */ /* 0x000fe20003f05270 */
[----:B------:R-:W-:-:S12]  /*7a60*/  BSSY.RECONVERGENT B0, `(.L_x_131) ;  /* 0x0000009000007945 */ /* 0x000fd80003800200 */
[----:B------:R-:W-:Y:S05]  /*7a70*/  @P0 BRA `(.L_x_133) ;  /* 0x0000000000140947 */ /* 0x000fea0003800000 */
[----:B------:R-:W1:Y:S02]  /*7a80*/  LDCU.64 UR4, c[0x0][0x888] ;  /* 0x00011100ff0477ac */ /* 0x000e640008000a00 */
[----:B-1----:R-:W-:-:S04]  /*7a90*/  ISETP.NE.U32.AND P0, PT, RZ, UR4, PT ;  /* 0x00000004ff007c0c */ /* 0x002fc8000bf05070 */
[----:B------:R-:W-:-:S13]  /*7aa0*/  ISETP.NE.AND.EX P0, PT, RZ, UR5, PT, P0 ;  /* 0x00000005ff007c0c */ /* 0x000fda000bf05300 */
[----:B------:R-:W-:Y:S05]  /*7ab0*/  @!P0 EXIT ;  /* 0x000000000000894d */ /* 0x000fea0003800000 */
[----:B------:R-:W-:Y:S05]  /*7ac0*/  BRA `(.L_x_134) ;  /* 0x0000000000087947 */ /* 0x000fea0003800000 */
.L_x_133:
[----:B------:R-:W-:-:S13]  /*7ad0*/  FSETP.NEU.AND P0, PT, R35, RZ, PT ;  /* 0x000000ff2300720b */ /* 0x000fda0003f0d000 */
[----:B------:R-:W-:Y:S05]  /*7ae0*/  @!P0 EXIT ;  /* 0x000000000000894d */ /* 0x000fea0003800000 */
.L_x_134:
[----:B------:R-:W-:Y:S05]  /*7af0*/  BSYNC.RECONVERGENT B0 ;  /* 0x0000000000007941 */ /* 0x000fea0003800200 */
.L_x_131:
[----:B------:R-:W-:Y:S01]  /*7b00*/  ULEA UR4, UR51, UR48, 0x3 ;  /* 0x0000003033047291 */ /* 0x000fe2000f8e18ff */
[----:B------:R-:W-:-:S04]  /*7b10*/  DEPBAR.LE SB0, 0x0 ;  /* 0x000080000000791a */ /* 0x000fc80000000000 */
[----:B------:R-:W-:-:S04]  /*7b20*/  UIADD3 UR4, UPT, UPT, UR4, 0xa0, URZ ;  /* 0x000000a004047890 */ /* 0x000fc8000fffe0ff */
[----:B------:R-:W-:-:S09]  /*7b30*/  UPRMT UR4, UR37, 0x654, UR4 ;  /* 0x0000065425047896 */ /* 0x000fd20008000004 */
[----:B------:R-:W-:Y:S01]  /*7b40*/  SYNCS.ARRIVE.TRANS64.RED.A1T0 RZ, [UR4], RZ ;  /* 0x000000ffffff79a7 */ /* 0x000fe20008100404 */
[----:B------:R-:W-:Y:S05]  /*7b50*/  EXIT ;  /* 0x000000000000794d */ /* 0x000fea0003800000 */
.L_x_19:
[----:B--2---:R2:W1:Y:S02]  /*7b60*/  SYNCS.PHASECHK.TRANS64.TRYWAIT P0, [R2+URZ+0x140], R3 ;  /* 0x00014003020075a7 */ /* 0x00446400080011ff */
[----:B-1----:R-:W-:Y:S05]  /*7b70*/  @!P0 NANOSLEEP.SYNCS 0x989680 ;  /* 0x009896800000895d */ /* 0x002fea0003900000 */
[----:B------:R-:W1:Y:S02]  /*7b80*/  @!P0 SYNCS.PHASECHK.TRANS64 P0, [R2+URZ+0x140], R3 ;  /* 0x00014003020085a7 */ /* 0x000e6400080010ff */
[----:B-1----:R-:W-:Y:S05]  /*7b90*/  @!P0 BRA `(.L_x_19) ;  /* 0xfffffffc00f08947 */ /* 0x002fea000383ffff */
[----:B------:R-:W-:Y:S05]  /*7ba0*/  BRA `(.L_x_135) ;  /* 0xffffff9800ac7947 */ /* 0x000fea000383ffff */
.L_x_22:
[----:B-1----:R-:W-:-:S07]  /*7bb0*/  MOV R2, UR33 ;  /* 0x0000002100027c02 */ /* 0x002fce0008000f00 */
.L_x_136:
[----:B-1----:R1:W2:Y:S02]  /*7bc0*/  SYNCS.PHASECHK.TRANS64.TRYWAIT P0, [R2+URZ+0x40], R4 ;  /* 0x00004004020075a7 */ /* 0x0022a400080011ff */
[----:B--2---:R-:W-:Y:S05]  /*7bd0*/  @!P0 NANOSLEEP.SYNCS 0x989680 ;  /* 0x009896800000895d */ /* 0x004fea0003900000 */
[----:B------:R-:W2:Y:S02]  /*7be0*/  @!P0 SYNCS.PHASECHK.TRANS64 P0, [R2+URZ+0x40], R4 ;  /* 0x00004004020085a7 */ /* 0x000ea400080010ff */
[----:B--2---:R-:W-:Y:S05]  /*7bf0*/  @!P0 BRA `(.L_x_136) ;  /* 0xfffffffc00f08947 */ /* 0x004fea000383ffff */
[----:B------:R-:W-:Y:S05]  /*7c00*/  BRA `(.L_x_21) ;  /* 0xffffff9800fc7947 */ /* 0x000fea000383ffff */
.L_x_28:
[----:B-1----:R-:W-:-:S07]  /*7c10*/  MOV R2, UR17 ;  /* 0x0000001100027c02 */ /* 0x002fce0008000f00 */
.L_x_137:
[----:B-1----:R1:W2:Y:S02]  /*7c20*/  SYNCS.PHASECHK.TRANS64.TRYWAIT P0, [R2+URZ+0x40], R4 ;  /* 0x00004004020075a7 */ /* 0x0022a400080011ff */
[----:B--2---:R-:W-:Y:S05]  /*7c30*/  @!P0 NANOSLEEP.SYNCS 0x989680 ;  /* 0x009896800000895d */ /* 0x004fea0003900000 */
[----:B------:R-:W2:Y:S02]  /*7c40*/  @!P0 SYNCS.PHASECHK.TRANS64 P0, [R2+URZ+0x40], R4 ;  /* 0x00004004020085a7 */ /* 0x000ea400080010ff */
[----:B--2---:R-:W-:Y:S05]  /*7c50*/  @!P0 BRA `(.L_x_137) ;  /* 0xfffffffc00f08947 */ /* 0x004fea000383ffff */
[----:B------:R-:W-:Y:S05]  /*7c60*/  BRA `(.L_x_27) ;  /* 0xffffff9c00a47947 */ /* 0x000fea000383ffff */
.L_x_32:
[----:B-1----:R1:W2:Y:S02]  /*7c70*/  SYNCS.PHASECHK.TRANS64.TRYWAIT P0, [R2+URZ+0xd0], R3 ;  /* 0x0000d003020075a7 */ /* 0x0022a400080011ff */
[----:B--2---:R-:W-:Y:S05]  /*7c80*/  @!P0 NANOSLEEP.SYNCS 0x989680 ;  /* 0x009896800000895d */ /* 0x004fea0003900000 */
[----:B------:R-:W2:Y:S02]  /*7c90*/  @!P0 SYNCS.PHASECHK.TRANS64 P0, [R2+URZ+0xd0], R3 ;  /* 0x0000d003020085a7 */ /* 0x000ea400080010ff */
[----:B--2---:R-:W-:Y:S05]  /*7ca0*/  @!P0 BRA `(.L_x_32) ;  /* 0xfffffffc00f08947 */ /* 0x004fea000383ffff */
[----:B------:R-:W-:Y:S05]  /*7cb0*/  BRA `(.L_x_138) ;  /* 0xffffffa000347947 */ /* 0x000fea000383ffff */
.L_x_36:
[----:B----4-:R-:W-:-:S07]  /*7cc0*/  MOV R0, UR5 ;  /* 0x0000000500007c02 */ /* 0x010fce0008000f00 */
.L_x_139:
[----:B-1----:R1:W2:Y:S02]  /*7cd0*/  SYNCS.PHASECHK.TRANS64.TRYWAIT P0, [R0+URZ], R2 ;  /* 0x00000002000075a7 */ /* 0x0022a400080011ff */
[----:B--2---:R-:W-:Y:S05]  /*7ce0*/  @!P0 NANOSLEEP.SYNCS 0x989680 ;  /* 0x009896800000895d */ /* 0x004fea0003900000 */
[----:B------:R-:W2:Y:S02]  /*7cf0*/  @!P0 SYNCS.PHASECHK.TRANS64 P0, [R0+URZ], R2 ;  /* 0x00000002000085a7 */ /* 0x000ea400080010ff */
[----:B--2---:R-:W-:Y:S05]  /*7d00*/  @!P0 BRA `(.L_x_139) ;  /* 0xfffffffc00f08947 */ /* 0x004fea000383ffff */
[----:B------:R-:W-:Y:S05]  /*7d10*/  BRA `(.L_x_140) ;  /* 0xffffffa400a47947 */ /* 0x000fea000383ffff */
.L_x_37:
[----:B----4-:R-:W-:-:S07]  /*7d20*/  MOV R0, UR5 ;  /* 0x0000000500007c02 */ /* 0x010fce0008000f00 */
.L_x_141:
[----:B-1----:R1:W2:Y:S02]  /*7d30*/  SYNCS.PHASECHK.TRANS64.TRYWAIT P0, [R0+URZ], R3 ;  /* 0x00000003000075a7 */ /* 0x0022a400080011ff */
[----:B--2---:R-:W-:Y:S05]  /*7d40*/  @!P0 NANOSLEEP.SYNCS 0x989680 ;  /* 0x009896800000895d */ /* 0x004fea0003900000 */
[----:B------:R-:W2:Y:S02]  /*7d50*/  @!P0 SYNCS.PHASECHK.TRANS64 P0, [R0+URZ], R3 ;  /* 0x00000003000085a7 */ /* 0x000ea400080010ff */
[----:B--2---:R-:W-:Y:S05]  /*7d60*/  @!P0 BRA `(.L_x_141) ;  /* 0xfffffffc00f08947 */ /* 0x004fea000383ffff */
[----:B------:R-:W-:Y:S05]  /*7d70*/  BRA `(.L_x_142) ;  /* 0xffffffa400b07947 */ /* 0x000fea000383ffff */
.L_x_38:
[----:B----4-:R-:W-:-:S07]  /*7d80*/  MOV R0, UR5 ;  /* 0x0000000500007c02 */ /* 0x010fce0008000f00 */
.L_x_143:
[----:B-1----:R1:W2:Y:S02]  /*7d90*/  SYNCS.PHASECHK.TRANS64.TRYWAIT P0, [R0+URZ], R3 ;  /* 0x00000003000075a7 */ /* 0x0022a400080011ff */
[----:B--2---:R-:W-:Y:S05]  /*7da0*/  @!P0 NANOSLEEP.SYNCS 0x989680 ;  /* 0x009896800000895d */ /* 0x004fea0003900000 */
[----:B------:R-:W2:Y:S02]  /*7db0*/  @!P0 SYNCS.PHASECHK.TRANS64 P0, [R0+URZ], R3 ;  /* 0x00000003000085a7 */ /* 0x000ea400080010ff */
[----:B--2---:R-:W-:Y:S05]  /*7dc0*/  @!P0 BRA `(.L_x_143) ;  /* 0xfffffffc00f08947 */ /* 0x004fea000383ffff */
[----:B------:R-:W-:Y:S05]  /*7dd0*/  BRA `(.L_x_144) ;  /* 0xffffffa400bc7947 */ /* 0x000fea000383ffff */
.L_x_39:
[----:B----4-:R-:W-:-:S07]  /*7de0*/  MOV R0, UR5 ;  /* 0x0000000500007c02 */ /* 0x010fce0008000f00 */
.L_x_145:
[----:B-1----:R1:W2:Y:S02]  /*7df0*/  SYNCS.PHASECHK.TRANS64.TRYWAIT P0, [R0+URZ], R3 ;  /* 0x00000003000075a7 */ /* 0x0022a400080011ff */
[----:B--2---:R-:W-:Y:S05]  /*7e00*/  @!P0 NANOSLEEP.SYNCS 0x989680 ;  /* 0x009896800000895d */ /* 0x004fea0003900000 */
[----:B------:R-:W2:Y:S02]  /*7e10*/  @!P0 SYNCS.PHASECHK.TRANS64 P0, [R0+URZ], R3 ;  /* 0x00000003000085a7 */ /* 0x000ea400080010ff */
[----:B--2---:R-:W-:Y:S05]  /*7e20*/  @!P0 BRA `(.L_x_145) ;  /* 0xfffffffc00f08947 */ /* 0x004fea000383ffff */
[----:B------:R-:W-:Y:S05]  /*7e30*/  BRA `(.L_x_146) ;  /* 0xffffffa400c87947 */ /* 0x000fea000383ffff */
.L_x_40:
[----:B----4-:R-:W-:-:S07]  /*7e40*/  MOV R0, UR5 ;  /* 0x0000000500007c02 */ /* 0x010fce0008000f00 */
.L_x_147:
[----:B-1----:R1:W2:Y:S02]  /*7e50*/  SYNCS.PHASECHK.TRANS64.TRYWAIT P0, [R0+URZ], R3 ;  /* 0x00000003000075a7 */ /* 0x0022a400080011ff */
[----:B--2---:R-:W-:Y:S05]  /*7e60*/  @!P0 NANOSLEEP.SYNCS 0x989680 ;  /* 0x009896800000895d */ /* 0x004fea0003900000 */
[----:B------:R-:W2:Y:S02]  /*7e70*/  @!P0 SYNCS.PHASECHK.TRANS64 P0, [R0+URZ], R3 ;  /* 0x00000003000085a7 */ /* 0x000ea400080010ff */
[----:B--2---:R-:W-:Y:S05]  /*7e80*/  @!P0 BRA `(.L_x_147) ;  /* 0xfffffffc00f08947 */ /* 0x004fea000383ffff */
[----:B------:R-:W-:Y:S05]  /*7e90*/  BRA `(.L_x_148) ;  /* 0xffffffa400d47947 */ /* 0x000fea000383ffff */
.L_x_41:
[----:B----4-:R-:W-:-:S07]  /*7ea0*/  MOV R0, UR5 ;  /* 0x0000000500007c02 */ /* 0x010fce0008000f00 */
.L_x_149:
[----:B-1----:R1:W2:Y:S02]  /*7eb0*/  SYNCS.PHASECHK.TRANS64.TRYWAIT P0, [R0+URZ], R3 ;  /* 0x00000003000075a7 */ /* 0x0022a400080011ff */
[----:B--2---:R-:W-:Y:S05]  /*7ec0*/  @!P0 NANOSLEEP.SYNCS 0x989680 ;  /* 0x009896800000895d */ /* 0x004fea0003900000 */
[----:B------:R-:W2:Y:S02]  /*7ed0*/  @!P0 SYNCS.PHASECHK.TRANS64 P0, [R0+URZ], R3 ;  /* 0x00000003000085a7 */ /* 0x000ea400080010ff */
[----:B--2---:R-:W-:Y:S05]  /*7ee0*/  @!P0 BRA `(.L_x_149) ;  /* 0xfffffffc00f08947 */ /* 0x004fea000383ffff */
[----:B------:R-:W-:Y:S05]  /*7ef0*/  BRA `(.L_x_150) ;  /* 0xffffffa400e07947 */ /* 0x000fea000383ffff */
.L_x_42:
[----:B----4-:R-:W-:-:S07]  /*7f00*/  MOV R0, UR5 ;  /* 0x0000000500007c02 */ /* 0x010fce0008000f00 */
.L_x_151:
[----:B-1----:R1:W2:Y:S02]  /*7f10*/  SYNCS.PHASECHK.TRANS64.TRYWAIT P0, [R0+URZ], R3 ;  /* 0x00000003000075a7 */ /* 0x0022a400080011ff */
[----:B--2---:R-:W-:Y:S05]  /*7f20*/  @!P0 NANOSLEEP.SYNCS 0x989680 ;  /* 0x009896800000895d */ /* 0x004fea0003900000 */
[----:B------:R-:W2:Y:S02]  /*7f30*/  @!P0 SYNCS.PHASECHK.TRANS64 P0, [R0+URZ], R3 ;  /* 0x00000003000085a7 */ /* 0x000ea400080010ff */
[----:B--2---:R-:W-:Y:S05]  /*7f40*/  @!P0 BRA `(.L_x_151) ;  /* 0xfffffffc00f08947 */ /* 0x004fea000383ffff */
[----:B------:R-:W-:Y:S05]  /*7f50*/  BRA `(.L_x_152) ;  /* 0xffffffa400ec7947 */ /* 0x000fea000383ffff */
.L_x_45:
[----:B-1----:R1:W2:Y:S02]  /*7f60*/  SYNCS.PHASECHK.TRANS64.TRYWAIT P0, [R0+URZ+0x130], R4 ;  /* 0x00013004000075a7 */ /* 0x0022a400080011ff */
[----:B--2---:R-:W-:Y:S05]  /*7f70*/  @!P0 NANOSLEEP.SYNCS 0x989680 ;  /* 0x009896800000895d */ /* 0x004fea0003900000 */
[----:B------:R-:W2:Y:S02]  /*7f80*/  @!P0 SYNCS.PHASECHK.TRANS64 P0, [R0+URZ+0x130], R4 ;  /* 0x00013004000085a7 */ /* 0x000ea400080010ff */
[----:B--2---:R-:W-:Y:S05]  /*7f90*/  @!P0 BRA `(.L_x_45) ;  /* 0xfffffffc00f08947 */ /* 0x004fea000383ffff */
[----:B------:R-:W-:Y:S05]  /*7fa0*/  BRA `(.L_x_153) ;  /* 0xffffffa800487947 */ /* 0x000fea000383ffff */
.L_x_46:
[----:B------:R-:W-:-:S07]  /*7fb0*/  MOV R0, UR5 ;  /* 0x0000000500007c02 */ /* 0x000fce0008000f00 */
.L_x_154:
[----:B-1----:R1:W2:Y:S02]  /*7fc0*/  SYNCS.PHASECHK.TRANS64.TRYWAIT P0, [R0+URZ+0xe0], R5 ;  /* 0x0000e005000075a7 */ /* 0x0022a400080011ff */
[----:B--2---:R-:W-:Y:S05]  /*7fd0*/  @!P0 NANOSLEEP.SYNCS 0x989680 ;  /* 0x009896800000895d */ /* 0x004fea0003900000 */
[----:B------:R-:W2:Y:S02]  /*7fe0*/  @!P0 SYNCS.PHASECHK.TRANS64 P0, [R0+URZ+0xe0], R5 ;  /* 0x0000e005000085a7 */ /* 0x000ea400080010ff */
[----:B--2---:R-:W-:Y:S05]  /*7ff0*/  @!P0 BRA `(.L_x_154) ;  /* 0xfffffffc00f08947 */ /* 0x004fea000383ffff */
[----:B------:R-:W-:Y:S05]  /*8000*/  BRA `(.L_x_155) ;  /* 0xffffffa800587947 */ /* 0x000fea000383ffff */
.L_x_47:
[----:B-1----:R1:W2:Y:S02]  /*8010*/  SYNCS.PHASECHK.TRANS64.TRYWAIT P1, [R0+URZ+0xd0], R4 ;  /* 0x0000d004000075a7 */ /* 0x0022a400080211ff */
[----:B--2---:R-:W-:Y:S05]  /*8020*/  @!P1 NANOSLEEP.SYNCS 0x989680 ;  /* 0x009896800000995d */ /* 0x004fea0003900000 */
[----:B------:R-:W2:Y:S02]  /*8030*/  @!P1 SYNCS.PHASECHK.TRANS64 P1, [R0+URZ+0xd0], R4 ;  /* 0x0000d004000095a7 */ /* 0x000ea400080210ff */
[----:B--2---:R-:W-:Y:S05]  /*8040*/  @!P1 BRA `(.L_x_47) ;  /* 0xfffffffc00f09947 */ /* 0x004fea000383ffff */
[----:B------:R-:W-:Y:S05]  /*8050*/  BRA `(.L_x_156) ;  /* 0xffffffa800887947 */ /* 0x000fea000383ffff */
.L_x_50:
[----:B------:R-:W-:-:S07]  /*8060*/  MOV R0, UR5 ;  /* 0x0000000500007c02 */ /* 0x000fce0008000f00 */
.L_x_157:
[----:B-1----:R1:W2:Y:S02]  /*8070*/  SYNCS.PHASECHK.TRANS64.TRYWAIT P0, [R0+URZ+0xe0], R2 ;  /* 0x0000e002000075a7 */ /* 0x0022a400080011ff */
[----:B--2---:R-:W-:Y:S05]  /*8080*/  @!P0 NANOSLEEP.SYNCS 0x989680 ;  /* 0x009896800000895d */ /* 0x004fea0003900000 */
[----:B------:R-:W2:Y:S02]  /*8090*/  @!P0 SYNCS.PHASECHK.TRANS64 P0, [R0+URZ+0xe0], R2 ;  /* 0x0000e002000085a7 */ /* 0x000ea400080010ff */
[----:B--2---:R-:W-:Y:S05]  /*80a0*/  @!P0 BRA `(.L_x_157) ;  /* 0xfffffffc00f08947 */ /* 0x004fea000383ffff */
[----:B------:R-:W-:Y:S05]  /*80b0*/  BRA `(.L_x_49) ;  /* 0xffffffa800dc7947 */ /* 0x000fea000383ffff */
.L_x_57:
[----:B-1----:R1:W2:Y:S02]  /*80c0*/  SYNCS.PHASECHK.TRANS64.TRYWAIT P1, [R0+URZ+0xd0], R2 ;  /* 0x0000d002000075a7 */ /* 0x0022a400080211ff */
[----:B--2---:R-:W-:Y:S05]  /*80d0*/  @!P1 NANOSLEEP.SYNCS 0x989680 ;  /* 0x009896800000995d */ /* 0x004fea0003900000 */
[----:B------:R-:W2:Y:S02]  /*80e0*/  @!P1 SYNCS.PHASECHK.TRANS64 P1, [R0+URZ+0xd0], R2 ;  /* 0x0000d002000095a7 */ /* 0x000ea400080210ff */
[----:B--2---:R-:W-:Y:S05]  /*80f0*/  @!P1 BRA `(.L_x_57) ;  /* 0xfffffffc00f09947 */ /* 0x004fea000383ffff */
[----:B------:R-:W-:Y:S05]  /*8100*/  BRA `(.L_x_158) ;  /* 0xffffffb0004c7947 */ /* 0x000fea000383ffff */
.L_x_58:
[----:B------:R-:W-:-:S07]  /*8110*/  MOV R2, UR7 ;  /* 0x0000000700027c02 */ /* 0x000fce0008000f00 */
.L_x_159:
[----:B-1----:R1:W2:Y:S02]  /*8120*/  SYNCS.PHASECHK.TRANS64.TRYWAIT P0, [R2+URZ+0x110], R0 ;  /* 0x00011000020075a7 */ /* 0x0022a400080011ff */
[----:B--2---:R-:W-:Y:S05]  /*8130*/  @!P0 NANOSLEEP.SYNCS 0x989680 ;  /* 0x009896800000895d */ /* 0x004fea0003900000 */
[----:B------:R-:W2:Y:S02]  /*8140*/  @!P0 SYNCS.PHASECHK.TRANS64 P0, [R2+URZ+0x110], R0 ;  /* 0x00011000020085a7 */ /* 0x000ea400080010ff */
[----:B--2---:R-:W-:Y:S05]  /*8150*/  @!P0 BRA `(.L_x_159) ;  /* 0xfffffffc00f08947 */ /* 0x004fea000383ffff */
[----:B------:R-:W-:Y:S05]  /*8160*/  BRA `(.L_x_160) ;  /* 0xffffffb000847947 */ /* 0x000fea000383ffff */
.L_x_61:
[----:B------:R-:W-:Y:S07]  /*8170*/  MOV R0, UR6 ;  /* 0x0000000600007c02 */ /* 0x000fee0008000f00 */
.L_x_161:
[----:B-1----:R1:W2:Y:S02]  /*8180*/  SYNCS.PHASECHK.TRANS64.TRYWAIT P0, [R0+URZ], R2 ;  /* 0x00000002000075a7 */ /* 0x0022a400080011ff */
[----:B--2---:R-:W-:Y:S05]  /*8190*/  @!P0 NANOSLEEP.SYNCS 0x989680 ;  /* 0x009896800000895d */ /* 0x004fea0003900000 */
[----:B------:R-:W2:Y:S02]  /*81a0*/  @!P0 SYNCS.PHASECHK.TRANS64 P0, [R0+URZ], R2 ;  /* 0x00000002000085a7 */ /* 0x000ea400080010ff */
[----:B--2---:R-:W-:Y:S05]  /*81b0*/  @!P0 BRA `(.L_x_161) ;  /* 0xfffffffc00f08947 */ /* 0x004fea000383ffff */
[----:B------:R-:W-:Y:S05]  /*81c0*/  BRA `(.L_x_60) ;  /* 0xffffffb000a07947 */ /* 0x000fea000383ffff */
.L_x_64:
[----:B------:R-:W-:-:S07]  /*81d0*/  MOV R0, UR6 ;  /* 0x0000000600007c02 */ /* 0x000fce0008000f00 */
.L_x_162:
[----:B--2---:R2:W4:Y:S02]  /*81e0*/  SYNCS.PHASECHK.TRANS64.TRYWAIT P0, [R0+URZ], R2 ;  /* 0x00000002000075a7 */ /* 0x00452400080011ff */
[----:B----4-:R-:W-:Y:S05]  /*81f0*/  @!P0 NANOSLEEP.SYNCS 0x989680 ;  /* 0x009896800000895d */ /* 0x010fea0003900000 */
[----:B------:R-:W4:Y:S02]  /*8200*/  @!P0 SYNCS.PHASECHK.TRANS64 P0, [R0+URZ], R2 ;  /* 0x00000002000085a7 */ /* 0x000f2400080010ff */
[----:B----4-:R-:W-:Y:S05]  /*8210*/  @!P0 BRA `(.L_x_162) ;  /* 0xfffffffc00f08947 */ /* 0x010fea000383ffff */
[----:B------:R-:W-:Y:S05]  /*8220*/  BRA `(.L_x_163) ;  /* 0xffffffb4007c7947 */ /* 0x000fea000383ffff */
.L_x_65:
[----:B------:R-:W-:-:S07]  /*8230*/  MOV R0, UR6 ;  /* 0x0000000600007c02 */ /* 0x000fce0008000f00 */
.L_x_164:
[----:B-1----:R1:W2:Y:S02]  /*8240*/  SYNCS.PHASECHK.TRANS64.TRYWAIT P0, [R0+URZ], R3 ;  /* 0x00000003000075a7 */ /* 0x0022a400080011ff */
[----:B--2---:R-:W-:Y:S05]  /*8250*/  @!P0 NANOSLEEP.SYNCS 0x989680 ;  /* 0x009896800000895d */ /* 0x004fea0003900000 */
[----:B------:R-:W2:Y:S02]  /*8260*/  @!P0 SYNCS.PHASECHK.TRANS64 P0, [R0+URZ], R3 ;  /* 0x00000003000085a7 */ /* 0x000ea400080010ff */
[----:B--2---:R-:W-:Y:S05]  /*8270*/  @!P0 BRA `(.L_x_164) ;  /* 0xfffffffc00f08947 */ /* 0x004fea000383ffff */
[----:B------:R-:W-:Y:S05]  /*8280*/  BRA `(.L_x_165) ;  /* 0xffffffb400887947 */ /* 0x000fea000383ffff */
.L_x_66:
[----:B------:R-:W-:-:S07]  /*8290*/  MOV R0, UR6 ;  /* 0x0000000600007c02 */ /* 0x000fce0008000f00 */
.L_x_166:
[----:B-1----:R1:W2:Y:S02]  /*82a0*/  SYNCS.PHASECHK.TRANS64.TRYWAIT P0, [R0+URZ], R3 ;  /* 0x00000003000075a7 */ /* 0x0022a400080011ff */
[----:B--2---:R-:W-:Y:S05]  /*82b0*/  @!P0 NANOSLEEP.SYNCS 0x989680 ;  /* 0x009896800000895d */ /* 0x004fea0003900000 */
[----:B------:R-:W2:Y:S02]  /*82c0*/  @!P0 SYNCS.PHASECHK.TRANS64 P0, [R0+URZ], R3 ;  /* 0x00000003000085a7 */ /* 0x000ea400080010ff */
[----:B--2---:R-:W-:Y:S05]  /*82d0*/  @!P0 BRA `(.L_x_166) ;  /* 0xfffffffc00f08947 */ /* 0x004fea000383ffff */
[----:B------:R-:W-:Y:S05]  /*82e0*/  BRA `(.L_x_167) ;  /* 0xffffffb400947947 */ /* 0x000fea000383ffff */
.L_x_67:
[----:B-1----:R-:W-:-:S07]  /*82f0*/  MOV R0, UR7 ;  /* 0x0000000700007c02 */ /* 0x002fce0008000f00 */
.L_x_168:
[----:B-1----:R1:W2:Y:S02]  /*8300*/  SYNCS.PHASECHK.TRANS64.TRYWAIT P0, [R0+URZ], R2 ;  /* 0x00000002000075a7 */ /* 0x0022a400080011ff */
[----:B--2---:R-:W-:Y:S05]  /*8310*/  @!P0 NANOSLEEP.SYNCS 0x989680 ;  /* 0x009896800000895d */ /* 0x004fea0003900000 */
[----:B------:R-:W2:Y:S02]  /*8320*/  @!P0 SYNCS.PHASECHK.TRANS64 P0, [R0+URZ], R2 ;  /* 0x00000002000085a7 */ /* 0x000ea400080010ff */
[----:B--2---:R-:W-:Y:S05]  /*8330*/  @!P0 BRA `(.L_x_168) ;  /* 0xfffffffc00f08947 */ /* 0x004fea000383ffff */
[----:B------:R-:W-:Y:S05]  /*8340*/  BRA `(.L_x_169) ;  /* 0xffffffb400a07947 */ /* 0x000fea000383ffff */
.L_x_72:
[----:B--2---:R2:W3:Y:S02]  /*8350*/  SYNCS.PHASECHK.TRANS64.TRYWAIT P0, [R0+URZ+0xd0], R2 ;  /* 0x0000d002000075a7 */ /* 0x0044e400080011ff */
[----:B---3--:R-:W-:Y:S05]  /*8360*/  @!P0 NANOSLEEP.SYNCS 0x989680 ;  /* 0x009896800000895d */ /* 0x008fea0003900000 */
[----:B------:R-:W3:Y:S02]  /*8370*/  @!P0 SYNCS.PHASECHK.TRANS64 P0, [R0+URZ+0xd0], R2 ;  /* 0x0000d002000085a7 */ /* 0x000ee400080010ff */
[----:B---3--:R-:W-:Y:S05]  /*8380*/  @!P0 BRA `(.L_x_72) ;  /* 0xfffffffc00f08947 */ /* 0x008fea000383ffff */
[----:B------:R-:W-:Y:S05]  /*8390*/  BRA `(.L_x_170) ;  /* 0xffffffb800a87947 */ /* 0x000fea000383ffff */
.L_x_75:
[----:B------:R-:W-:Y:S07]  /*83a0*/  MOV R0, UR7 ;  /* 0x0000000700007c02 */ /* 0x000fee0008000f00 */
.L_x_171:
[----:B--2---:R2:W3:Y:S02]  /*83b0*/  SYNCS.PHASECHK.TRANS64.TRYWAIT P0, [R0+URZ+0xc8], R2 ;  /* 0x0000c802000075a7 */ /* 0x0044e400080011ff */
[----:B---3--:R-:W-:Y:S05]  /*83c0*/  @!P0 NANOSLEEP.SYNCS 0x989680 ;  /* 0x009896800000895d */ /* 0x008fea0003900000 */
[----:B------:R-:W3:Y:S02]  /*83d0*/  @!P0 SYNCS.PHASECHK.TRANS64 P0, [R0+URZ+0xc8], R2 ;  /* 0x0000c802000085a7 */ /* 0x000ee400080010ff */
[----:B---3--:R-:W-:Y:S05]  /*83e0*/  @!P0 BRA `(.L_x_171) ;  /* 0xfffffffc00f08947 */ /* 0x008fea000383ffff */
[----:B------:R-:W-:Y:S05]  /*83f0*/  BRA `(.L_x_74) ;  /* 0xffffffbc00887947 */ /* 0x000fea000383ffff */
.L_x_78:
[----:B------:R-:W-:Y:S07]  /*8400*/  MOV R0, UR7 ;  /* 0x0000000700007c02 */ /* 0x000fee0008000f00 */
.L_x_172:
[----:B-1----:R1:W2:Y:S02]  /*8410*/  SYNCS.PHASECHK.TRANS64.TRYWAIT P0, [R0+URZ+0xa0], R14 ;  /* 0x0000a00e000075a7 */ /* 0x0022a400080011ff */
[----:B--2---:R-:W-:Y:S05]  /*8420*/  @!P0 NANOSLEEP.SYNCS 0x989680 ;  /* 0x009896800000895d */ /* 0x004fea0003900000 */
[----:B------:R-:W2:Y:S02]  /*8430*/  @!P0 SYNCS.PHASECHK.TRANS64 P0, [R0+URZ+0xa0], R14 ;  /* 0x0000a00e000085a7 */ /* 0x000ea400080010ff */
[----:B--2---:R-:W-:Y:S05]  /*8440*/  @!P0 BRA `(.L_x_172) ;  /* 0xfffffffc00f08947 */ /* 0x004fea000383ffff */
[----:B------:R-:W-:Y:S05]  /*8450*/  BRA `(.L_x_173) ;  /* 0xffffffc000007947 */ /* 0x000fea000383ffff */
.L_x_79:
[----:B------:R-:W-:Y:S07]  /*8460*/  MOV R0, UR7 ;  /* 0x0000000700007c02 */ /* 0x000fee0008000f00 */
.L_x_174:
[----:B-1----:R1:W2:Y:S02]  /*8470*/  SYNCS.PHASECHK.TRANS64.TRYWAIT P0, [R0+URZ+0xa8], R14 ;  /* 0x0000a80e000075a7 */ /* 0x0022a400080011ff */
[----:B--2---:R-:W-:Y:S05]  /*8480*/  @!P0 NANOSLEEP.SYNCS 0x989680 ;  /* 0x009896800000895d */ /* 0x004fea0003900000 */
[----:B------:R-:W2:Y:S02]  /*8490*/  @!P0 SYNCS.PHASECHK.TRANS64 P0, [R0+URZ+0xa8], R14 ;  /* 0x0000a80e000085a7 */ /* 0x000ea400080010ff */
[----:B--2---:R-:W-:Y:S05]  /*84a0*/  @!P0 BRA `(.L_x_174) ;  /* 0xfffffffc00f08947 */ /* 0x004fea000383ffff */
[----:B------:R-:W-:Y:S05]  /*84b0*/  BRA `(.L_x_175) ;  /* 0xffffffc000387947 */ /* 0x000fea000383ffff */
.L_x_80:
[----:B------:R-:W-:Y:S07]  /*84c0*/  MOV R0, UR7 ;  /* 0x0000000700007c02 */ /* 0x000fee0008000f00 */
.L_x_176:
[----:B-1----:R1:W2:Y:S02]  /*84d0*/  SYNCS.PHASECHK.TRANS64.TRYWAIT P0, [R0+URZ+0xb0], R14 ;  /* 0x0000b00e000075a7 */ /* 0x0022a400080011ff */
[----:B--2---:R-:W-:Y:S05]  /*84e0*/  @!P0 NANOSLEEP.SYNCS 0x989680 ;  /* 0x009896800000895d */ /* 0x004fea0003900000 */
[----:B------:R-:W2:Y:S02]  /*84f0*/  @!P0 SYNCS.PHASECHK.TRANS64 P0, [R0+URZ+0xb0], R14 ;  /* 0x0000b00e000085a7 */ /* 0x000ea400080010ff */
[----:B--2---:R-:W-:Y:S05]  /*8500*/  @!P0 BRA `(.L_x_176) ;  /* 0xfffffffc00f08947 */ /* 0x004fea000383ffff */
[----:B------:R-:W-:Y:S05]  /*8510*/  BRA `(.L_x_177) ;  /* 0xffffffc0007c7947 */ /* 0x000fea000383ffff */
.L_x_81:
[----:B------:R-:W-:Y:S07]  /*8520*/  MOV R0, UR7 ;  /* 0x0000000700007c02 */ /* 0x000fee0008000f00 */
.L_x_178:
[----:B-1----:R1:W2:Y:S02]  /*8530*/  SYNCS.PHASECHK.TRANS64.TRYWAIT P0, [R0+URZ+0xb8], R14 ;  /* 0x0000b80e000075a7 */ /* 0x0022a400080011ff */
[----:B--2---:R-:W-:Y:S05]  /*8540*/  @!P0 NANOSLEEP.SYNCS 0x989680 ;  /* 0x009896800000895d */ /* 0x004fea0003900000 */
[----:B------:R-:W2:Y:S02]  /*8550*/  @!P0 SYNCS.PHASECHK.TRANS64 P0, [R0+URZ+0xb8], R14 ;  /* 0x0000b80e000085a7 */ /* 0x000ea400080010ff */
[----:B--2---:R-:W-:Y:S05]  /*8560*/  @!P0 BRA `(.L_x_178) ;  /* 0xfffffffc00f08947 */ /* 0x004fea000383ffff */
[----:B------:R-:W-:Y:S05]  /*8570*/  BRA `(.L_x_179) ;  /* 0xffffffc400007947 */ /* 0x000fea000383ffff */
.L_x_83:
[----:B------:R-:W-:-:S07]  /*8580*/  MOV R0, UR7 ;  /* 0x0000000700007c02 */ /* 0x000fce0008000f00 */
.L_x_180:
[----:B-1----:R1:W3:Y:S02]  /*8590*/  SYNCS.PHASECHK.TRANS64.TRYWAIT P0, [R0+URZ+0xa0], R2 ;  /* 0x0000a002000075a7 */ /* 0x0022e400080011ff */
[----:B---3--:R-:W-:Y:S05]  /*85a0*/  @!P0 NANOSLEEP.SYNCS 0x989680 ;  /* 0x009896800000895d */ /* 0x008fea0003900000 */
[----:B------:R-:W3:Y:S02]  /*85b0*/  @!P0 SYNCS.PHASECHK.TRANS64 P0, [R0+URZ+0xa0], R2 ;  /* 0x0000a002000085a7 */ /* 0x000ee400080010ff */
[----:B---3--:R-:W-:Y:S05]  /*85c0*/  @!P0 BRA `(.L_x_180) ;  /* 0xfffffffc00f08947 */ /* 0x008fea000383ffff */
[----:B------:R-:W-:Y:S05]  /*85d0*/  BRA `(.L_x_181) ;  /* 0xffffffc400707947 */ /* 0x000fea000383ffff */
.L_x_84:
[----:B-1----:R-:W-:-:S07]  /*85e0*/  MOV R0, UR7 ;  /* 0x0000000700007c02 */ /* 0x002fce0008000f00 */
.L_x_182:
[----:B-1----:R1:W3:Y:S02]  /*85f0*/  SYNCS.PHASECHK.TRANS64.TRYWAIT P0, [R0+URZ+0xa8], R2 ;  /* 0x0000a802000075a7 */ /* 0x0022e400080011ff */
[----:B---3--:R-:W-:Y:S05]  /*8600*/  @!P0 NANOSLEEP.SYNCS 0x989680 ;  /* 0x009896800000895d */ /* 0x008fea0003900000 */
[----:B------:R-:W3:Y:S02]  /*8610*/  @!P0 SYNCS.PHASECHK.TRANS64 P0, [R0+URZ+0xa8], R2 ;  /* 0x0000a802000085a7 */ /* 0x000ee400080010ff */
[----:B---3--:R-:W-:Y:S05]  /*8620*/  @!P0 BRA `(.L_x_182) ;  /* 0xfffffffc00f08947 */ /* 0x008fea000383ffff */
[----:B------:R-:W-:Y:S05]  /*8630*/  BRA `(.L_x_183) ;  /* 0xffffffc400607947 */ /* 0x000fea000383ffff */
.L_x_85:
[----:B-1----:R-:W-:-:S07]  /*8640*/  MOV R0, UR7 ;  /* 0x0000000700007c02 */ /* 0x002fce0008000f00 */
.L_x_184:
[----:B-1----:R1:W3:Y:S02]  /*8650*/  SYNCS.PHASECHK.TRANS64.TRYWAIT P0, [R0+URZ+0xb0], R2 ;  /* 0x0000b002000075a7 */ /* 0x0022e400080011ff */
[----:B---3--:R-:W-:Y:S05]  /*8660*/  @!P0 NANOSLEEP.SYNCS 0x989680 ;  /* 0x009896800000895d */ /* 0x008fea0003900000 */
[----:B------:R-:W3:Y:S02]  /*8670*/  @!P0 SYNCS.PHASECHK.TRANS64 P0, [R0+URZ+0xb0], R2 ;  /* 0x0000b002000085a7 */ /* 0x000ee400080010ff */
[----:B---3--:R-:W-:Y:S05]  /*8680*/  @!P0 BRA `(.L_x_184) ;  /* 0xfffffffc00f08947 */ /* 0x008fea000383ffff */
[----:B------:R-:W-:Y:S05]  /*8690*/  BRA `(.L_x_185) ;  /* 0xffffffc400507947 */ /* 0x000fea000383ffff */
.L_x_87:
[----:B--2---:R2:W4:Y:S02]  /*86a0*/  SYNCS.PHASECHK.TRANS64.TRYWAIT P0, [R0+URZ+0xd0], R2 ;  /* 0x0000d002000075a7 */ /* 0x00452400080011ff */
[----:B----4-:R-:W-:Y:S05]  /*86b0*/  @!P0 NANOSLEEP.SYNCS 0x989680 ;  /* 0x009896800000895d */ /* 0x010fea0003900000 */
[----:B------:R-:W4:Y:S02]  /*86c0*/  @!P0 SYNCS.PHASECHK.TRANS64 P0, [R0+URZ+0xd0], R2 ;  /* 0x0000d002000085a7 */ /* 0x000f2400080010ff */
[----:B----4-:R-:W-:Y:S05]  /*86d0*/  @!P0 BRA `(.L_x_87) ;  /* 0xfffffffc00f08947 */ /* 0x010fea000383ffff */
[----:B------:R-:W-:Y:S05]  /*86e0*/  BRA `(.L_x_186) ;  /* 0xffffffc800187947 */ /* 0x000fea000383ffff */
.L_x_98:
[----:B-1----:R-:W-:Y:S04]  /*86f0*/  MOV R2, UR48 ;  /* 0x0000003000027c02 */ /* 0x002fe80008000f00 */
[----:B------:R1:W3:Y:S03]  /*8700*/  SYNCS.PHASECHK.TRANS64.TRYWAIT P1, [R2+URZ+0x80], R3 ;  /* 0x00008003020075a7 */ /* 0x0002e600080211ff */
[----:B---3--:R-:W-:Y:S05]  /*8710*/  @!P1 NANOSLEEP.SYNCS 0x989680 ;  /* 0x009896800000995d */ /* 0x008fea0003900000 */
[----:B------:R-:W3:Y:S02]  /*8720*/  @!P1 SYNCS.PHASECHK.TRANS64 P1, [R2+URZ+0x80], R3 ;  /* 0x00008003020095a7 */ /* 0x000ee400080210ff */
[----:B---3--:R-:W-:Y:S05]  /*8730*/  @!P1 BRA `(.L_x_98) ;  /* 0xfffffffc00ec9947 */ /* 0x008fea000383ffff */
[----:B------:R-:W-:Y:S05]  /*8740*/  BRA `(.L_x_97) ;  /* 0xffffffd400247947 */ /* 0x000fea000383ffff */
.L_x_100:
[----:B-1----:R1:W4:Y:S02]  /*8750*/  SYNCS.PHASECHK.TRANS64.TRYWAIT P0, [R84+URZ+0xf0], R0 ;  /* 0x0000f000540075a7 */ /* 0x00232400080011ff */
[----:B----4-:R-:W-:Y:S05]  /*8760*/  @!P0 NANOSLEEP.SYNCS 0x989680 ;  /* 0x009896800000895d */ /* 0x010fea0003900000 */
[----:B------:R-:W4:Y:S02]  /*8770*/  @!P0 SYNCS.PHASECHK.TRANS64 P0, [R84+URZ+0xf0], R0 ;  /* 0x0000f000540085a7 */ /* 0x000f2400080010ff */
[----:B----4-:R-:W-:Y:S05]  /*8780*/  @!P0 BRA `(.L_x_100) ;  /* 0xfffffffc00f08947 */ /* 0x010fea000383ffff */
[----:B------:R-:W-:Y:S05]  /*8790*/  BRA `(.L_x_99) ;  /* 0xffffffd4004c7947 */ /* 0x000fea000383ffff */
.L_x_109:
[----:B-1----:R1:W2:Y:S02]  /*87a0*/  SYNCS.PHASECHK.TRANS64.TRYWAIT P0, [R2+URZ+0x80], R0 ;  /* 0x00008000020075a7 */ /* 0x0022a400080011ff */
[----:B--2---:R-:W-:Y:S05]  /*87b0*/  @!P0 NANOSLEEP.SYNCS 0x989680 ;  /* 0x009896800000895d */ /* 0x004fea0003900000 */
[----:B------:R-:W2:Y:S02]  /*87c0*/  @!P0 SYNCS.PHASECHK.TRANS64 P0, [R2+URZ+0x80], R0 ;  /* 0x00008000020085a7 */ /* 0x000ea400080010ff */
[----:B--2---:R-:W-:Y:S05]  /*87d0*/  @!P0 BRA `(.L_x_109) ;  /* 0xfffffffc00f08947 */ /* 0x004fea000383ffff */
[----:B------:R-:W-:Y:S05]  /*87e0*/  BRA `(.L_x_108) ;  /* 0xffffffd800e87947 */ /* 0x000fea000383ffff */
.L_x_117:
[----:B-1----:R1:W2:Y:S02]  /*87f0*/  SYNCS.PHASECHK.TRANS64.TRYWAIT P0, [R0+URZ+0x80], R6 ;  /* 0x00008006000075a7 */ /* 0x0022a400080011ff */
[----:B--2---:R-:W-:Y:S05]  /*8800*/  @!P0 NANOSLEEP.SYNCS 0x989680 ;  /* 0x009896800000895d */ /* 0x004fea0003900000 */
[----:B------:R-:W2:Y:S02]  /*8810*/  @!P0 SYNCS.PHASECHK.TRANS64 P0, [R0+URZ+0x80], R6 ;  /* 0x00008006000085a7 */ /* 0x000ea400080010ff */
[----:B--2---:R-:W-:Y:S05]  /*8820*/  @!P0 BRA `(.L_x_117) ;  /* 0xfffffffc00f08947 */ /* 0x004fea000383ffff */
[----:B------:R-:W-:Y:S05]  /*8830*/  BRA `(.L_x_116) ;  /* 0xffffffe000a87947 */ /* 0x000fea000383ffff */
.L_x_125:
[----:B-1----:R1:W2:Y:S02]  /*8840*/  SYNCS.PHASECHK.TRANS64.TRYWAIT P0, [R0+URZ+0x80], R5 ;  /* 0x00008005000075a7 */ /* 0x0022a400080011ff */
[----:B--2---:R-:W-:Y:S05]  /*8850*/  @!P0 NANOSLEEP.SYNCS 0x989680 ;  /* 0x009896800000895d */ /* 0x004fea0003900000 */
[----:B------:R-:W2:Y:S02]  /*8860*/  @!P0 SYNCS.PHASECHK.TRANS64 P0, [R0+URZ+0x80], R5 ;  /* 0x00008005000085a7 */ /* 0x000ea400080010ff */
[----:B--2---:R-:W-:Y:S05]  /*8870*/  @!P0 BRA `(.L_x_125) ;  /* 0xfffffffc00f08947 */ /* 0x004fea000383ffff */
[----:B------:R-:W-:Y:S05]  /*8880*/  BRA `(.L_x_124) ;  /* 0xffffffe800687947 */ /* 0x000fea000383ffff */
        .weak           $__internal_0_$__cuda_sm10x_tcgen05_guardrail_trap_col_being_dealloced_not_returned_by_alloc
        .type           $__internal_0_$__cuda_sm10x_tcgen05_guardrail_trap_col_being_dealloced_not_returned_by_alloc,@function
        .size           $__internal_0_$__cuda_sm10x_tcgen05_guardrail_trap_col_being_dealloced_not_returned_by_alloc,($__internal_1_$__cuda_sm10x_tcgen05_guardrail_trap_phase_invalid_during_alloc - $__internal_0_$__cuda_sm10x_tcgen05_guardrail_trap_col_being_dealloced_not_returned_by_alloc)
$__internal_0_$__cuda_sm10x_tcgen05_guardrail_trap_col_being_dealloced_not_returned_by_alloc:
[----:B------:R-:W-:Y:S05]  /*8890*/  BPT.TRAP 0x1 ;  /* 0x000000040000795c */ /* 0x000fea0000300000 */
[----:B------:R-:W-:-:S04]  /*88a0*/  HFMA2 R3, -RZ, RZ, 0, 0 ;  /* 0x00000000ff037431 */ /* 0x000fc800000001ff */
[----:B------:R-:W-:Y:S05]  /*88b0*/  RET.REL.NODEC R2 `(_ZN7cutlass13device_kernelINS_4gemm6kernel13GemmUniversalIN4cute5tupleIJiiiiEEENS1_10collective13CollectiveMmaINS1_35MainloopSm100TmaUmmaWarpSpecializedILi8ELi2ELi4ENS5_IJNS4_1CILi1EEESB_SB_EEEEENS5_IJNSA_ILi128EEENSA_ILi64EEENSA_ILi32EEEEEEfNS5_IJlSB_lEEEfSI_NS4_8TiledMMAINS4_8MMA_AtomIJNS4_17SM100_MMA_TF32_SSINS_10tfloat32_tESM_fLi128ELi64ELNS4_4UMMA5MajorE0ELSO_0ELNSN_7ScaleInE0ELSP_0EEEEEENS4_6LayoutISC_NS5_IJNSA_ILi0EEEST_ST_EEEEENS5_IJNS4_10UnderscoreESW_SW_EEEEENS4_13SM90_TMA_LOADENS4_14ComposedLayoutINS4_7SwizzleILi3ELi4ELi3EEENS4_18smem_ptr_flag_bitsILi32EEENSS_INS5_IJNSA_ILi8EEESG_EEENS5_IJSG_SB_EEEEEEEvNS4_8identityESZ_S19_vS1A_EENS_8epilogue10collective18CollectiveEpilogueINS1C_23Sm100TmaWarpSpecializedILi4ELi2ELi16ELb1ELb0EEEJSH_NS5_IJNSS_ISE_SB_EENSS_INSA_ILi16EEESB_EEEEEfSI_fSI_NS1C_6fusion15FusionCallbacksIS1G_NS1L_17LinearCombinationIffffLNS_15FloatRoundStyleE2EEESH_S1K_JEEENS4_5SM1004TMEM4LOAD26SM100_TMEM_LOAD_32dp32b16xESZ_NS10_INS11_ILi2ELi4ELi3EEES14_NSS_INS5_IJS15_S1I_EEENS5_IJS1I_SB_EEEEEEENS4_39AutoVectorizingCopyWithAssumedAlignmentILi128EEENS4_14SM90_TMA_STOREES1Z_S21_S21_EEEvvEEEEvNT_6ParamsE) ;  /* 0xffffff7402d07950 */ /* 0x000fea0003c3ffff */
        .weak           $__internal_1_$__cuda_sm10x_tcgen05_guardrail_trap_phase_invalid_during_alloc
        .type           $__internal_1_$__cuda_sm10x_tcgen05_guardrail_trap_phase_invalid_during_alloc,@function
        .size           $__internal_1_$__cuda_sm10x_tcgen05_guardrail_trap_phase_invalid_during_alloc,($__internal_2_$__cuda_sm10x_tcgen05_guardrail_trap_unallocated_columns_being_dealloced - $__internal_1_$__cuda_sm10x_tcgen05_guardrail_trap_phase_invalid_during_alloc)
$__internal_1_$__cuda_sm10x_tcgen05_guardrail_trap_phase_invalid_during_alloc:
[----:B------:R-:W-:Y:S05]  /*88c0*/  BPT.TRAP 0x1 ;  /* 0x000000040000795c */ /* 0x000fea0000300000 */
[----:B------:R-:W-:-:S04]  /*88d0*/  MOV R3, 0x0 ;  /* 0x0000000000037802 */ /* 0x000fc80000000f00 */
[----:B------:R-:W-:Y:S05]  /*88e0*/  RET.REL.NODEC R2 `(_ZN7cutlass13device_kernelINS_4gemm6kernel13GemmUniversalIN4cute5tupleIJiiiiEEENS1_10collective13CollectiveMmaINS1_35MainloopSm100TmaUmmaWarpSpecializedILi8ELi2ELi4ENS5_IJNS4_1CILi1EEESB_SB_EEEEENS5_IJNSA_ILi128EEENSA_ILi64EEENSA_ILi32EEEEEEfNS5_IJlSB_lEEEfSI_NS4_8TiledMMAINS4_8MMA_AtomIJNS4_17SM100_MMA_TF32_SSINS_10tfloat32_tESM_fLi128ELi64ELNS4_4UMMA5MajorE0ELSO_0ELNSN_7ScaleInE0ELSP_0EEEEEENS4_6LayoutISC_NS5_IJNSA_ILi0EEEST_ST_EEEEENS5_IJNS4_10UnderscoreESW_SW_EEEEENS4_13SM90_TMA_LOADENS4_14ComposedLayoutINS4_7SwizzleILi3ELi4ELi3EEENS4_18smem_ptr_flag_bitsILi32EEENSS_INS5_IJNSA_ILi8EEESG_EEENS5_IJSG_SB_EEEEEEEvNS4_8identityESZ_S19_vS1A_EENS_8epilogue10collective18CollectiveEpilogueINS1C_23Sm100TmaWarpSpecializedILi4ELi2ELi16ELb1ELb0EEEJSH_NS5_IJNSS_ISE_SB_EENSS_INSA_ILi16EEESB_EEEEEfSI_fSI_NS1C_6fusion15FusionCallbacksIS1G_NS1L_17LinearCombinationIffffLNS_15FloatRoundStyleE2EEESH_S1K_JEEENS4_5SM1004TMEM4LOAD26SM100_TMEM_LOAD_32dp32b16xESZ_NS10_INS11_ILi2ELi4ELi3EEES14_NSS_INS5_IJS15_S1I_EEENS5_IJS1I_SB_EEEEEEENS4_39AutoVectorizingCopyWithAssumedAlignmentILi128EEENS4_14SM90_TMA_STOREES1Z_S21_S21_EEEvvEEEEvNT_6ParamsE) ;  /* 0xffffff7402c47950 */ /* 0x000fea0003c3ffff */
        .weak           $__internal_2_$__cuda_sm10x_tcgen05_guardrail_trap_unallocated_columns_being_dealloced
        .type           $__internal_2_$__cuda_sm10x_tcgen05_guardrail_trap_unallocated_columns_being_dealloced,@function
        .size           $__internal_2_$__cuda_sm10x_tcgen05_guardrail_trap_unallocated_columns_being_dealloced,(.L_x_188 - $__internal_2_$__cuda_sm10x_tcgen05_guardrail_trap_unallocated_columns_being_dealloced)
$__internal_2_$__cuda_sm10x_tcgen05_guardrail_trap_unallocated_columns_being_dealloced:
[----:B------:R-:W-:Y:S05]  /*88f0*/  BPT.TRAP 0x1 ;  /* 0x000000040000795c */ /* 0x000fea0000300000 */
[----:B------:R-:W-:-:S04]  /*8900*/  HFMA2 R3, -RZ, RZ, 0, 0 ;  /* 0x00000000ff037431 */ /* 0x000fc800000001ff */
[----:B------:R-:W-:Y:S05]  /*8910*/  RET.REL.NODEC R2 `(_ZN7cutlass13device_kernelINS_4gemm6kernel13GemmUniversalIN4cute5tupleIJiiiiEEENS1_10collective13CollectiveMmaINS1_35MainloopSm100TmaUmmaWarpSpecializedILi8ELi2ELi4ENS5_IJNS4_1CILi1EEESB_SB_EEEEENS5_IJNSA_ILi128EEENSA_ILi64EEENSA_ILi32EEEEEEfNS5_IJlSB_lEEEfSI_NS4_8TiledMMAINS4_8MMA_AtomIJNS4_17SM100_MMA_TF32_SSINS_10tfloat32_tESM_fLi128ELi64ELNS4_4UMMA5MajorE0ELSO_0ELNSN_7ScaleInE0ELSP_0EEEEEENS4_6LayoutISC_NS5_IJNSA_ILi0EEEST_ST_EEEEENS5_IJNS4_10UnderscoreESW_SW_EEEEENS4_13SM90_TMA_LOADENS4_14ComposedLayoutINS4_7SwizzleILi3ELi4ELi3EEENS4_18smem_ptr_flag_bitsILi32EEENSS_INS5_IJNSA_ILi8EEESG_EEENS5_IJSG_SB_EEEEEEEvNS4_8identityESZ_S19_vS1A_EENS_8epilogue10collective18CollectiveEpilogueINS1C_23Sm100TmaWarpSpecializedILi4ELi2ELi16ELb1ELb0EEEJSH_NS5_IJNSS_ISE_SB_EENSS_INSA_ILi16EEESB_EEEEEfSI_fSI_NS1C_6fusion15FusionCallbacksIS1G_NS1L_17LinearCombinationIffffLNS_15FloatRoundStyleE2EEESH_S1K_JEEENS4_5SM1004TMEM4LOAD26SM100_TMEM_LOAD_32dp32b16xESZ_NS10_INS11_ILi2ELi4ELi3EEES14_NSS_INS5_IJS15_S1I_EEENS5_IJS1I_SB_EEEEEEENS4_39AutoVectorizingCopyWithAssumedAlignmentILi128EEENS4_14SM90_TMA_STOREES1Z_S21_S21_EEEvvEEEEvNT_6ParamsE) ;  /* 0xffffff7402b87950 */ /* 0x000fea0003c3ffff */
.L_x_187:
[----:B------:R-:W-:-:S00]  /*8920*/  BRA `(.L_x_187) ;  /* 0xfffffffc00fc7947 */ /* 0x000fc0000383ffff */
[----:B------:R-:W-:-:S00]  /*8930*/  NOP ;  /* 0x0000000000007918 */ /* 0x000fc00000000000 */
        /* <DEDUP_REMOVED lines=12> */
.L_x_188:


//--------------------- .nv.global.init           --------------------------
	.section	.nv.global.init,"aw",@progbits
.nv.global.init:
	.type		$str$27,@object
	.size		$str$27,($str$28 - $str$27)
$str$27:
        /*0000*/ 	.byte	0x28, 0x61, 0x64, 0x64, 0x72, 0x65, 0x73, 0x73, 0x20, 0x26, 0x20, 0x6d, 0x61, 0x73, 0x6b, 0x29
        /*0010*/ 	.byte	0x20, 0x3d, 0x3d, 0x20, 0x30, 0x00
	.type		$str$28,@object
	.size		$str$28,($str$26 - $str$28)
$str$28:
        /*0016*/ 	.byte	0x2f, 0x74, 0x6d, 0x70, 0x2f, 0x63, 0x75, 0x74, 0x6c, 0x61, 0x73, 0x73, 0x5f, 0x73, 0x77, 0x65
        /*0026*/ 	.byte	0x65, 0x70, 0x5f, 0x73, 0x72, 0x63, 0x2f, 0x69, 0x6e, 0x63, 0x6c, 0x75, 0x64, 0x65, 0x2f, 0x63
        /*0036*/ 	.byte	0x75, 0x74, 0x65, 0x2f, 0x70, 0x6f, 0x69, 0x6e, 0x74, 0x65, 0x72, 0x5f, 0x66, 0x6c, 0x61, 0x67
        /*0046*/ 	.byte	0x67, 0x65, 0x64, 0x2e, 0x68, 0x70, 0x70, 0x00
	.type		$str$26,@object
	.size		$str$26,($str$25 - $str$26)
$str$26:
        /*004e*/ 	.byte	0x2f, 0x74, 0x6d, 0x70, 0x2f, 0x63, 0x75, 0x74, 0x6c, 0x61, 0x73, 0x73, 0x5f, 0x73, 0x77, 0x65
        /*005e*/ 	.byte	0x65, 0x70, 0x5f, 0x73, 0x72, 0x63, 0x2f, 0x69, 0x6e, 0x63, 0x6c, 0x75, 0x64, 0x65, 0x2f, 0x63
        /*006e*/ 	.byte	0x75, 0x74, 0x65, 0x2f, 0x61, 0x74, 0x6f, 0x6d, 0x2f, 0x63, 0x6f, 0x70, 0x79, 0x5f, 0x74, 0x72
        /*007e*/ 	.byte	0x61, 0x69, 0x74, 0x73, 0x5f, 0x73, 0x6d, 0x31, 0x30, 0x30, 0x2e, 0x68, 0x70, 0x70, 0x00
	.type		$str$25,@object
	.size		$str$25,(__unnamed_1 - $str$25)
$str$25:
        /*008d*/ 	.byte	0x28, 0x28, 0x75, 0x69, 0x6e, 0x74, 0x33, 0x32, 0x5f, 0x74, 0x28, 0x74, 0x68, 0x72, 0x65, 0x61
        /*009d*/ 	.byte	0x64, 0x49, 0x64, 0x78, 0x2e, 0x78, 0x29, 0x20, 0x2f, 0x20, 0x33, 0x32, 0x29, 0x20, 0x25, 0x20
        /*00ad*/ 	.byte	0x34, 0x29, 0x20, 0x3d, 0x3d, 0x20, 0x28, 0x28, 0x28, 0x74, 0x6d, 0x65, 0x6d, 0x5f, 0x61, 0x64
        /*00bd*/ 	.byte	0x64, 0x72, 0x20, 0x3e, 0x3e, 0x20, 0x31, 0x36, 0x29, 0x20, 0x2f, 0x20, 0x33, 0x32, 0x29, 0x20
        /*00cd*/ 	.byte	0x25, 0x20, 0x34, 0x29, 0x00
	.type		__unnamed_1,@object
	.size		__unnamed_1,(__unnamed_2 - __unnamed_1)
__unnamed_1:
        /*00d2*/ 	.byte	0x61, 0x75, 0x74, 0x6f, 0x20, 0x63, 0x75, 0x74, 0x65, 0x3a, 0x3a, 0x61, 0x73, 0x5f, 0x70, 0x6f
        /* <DEDUP_REMOVED lines=23> */
        /*0252*/ 	.byte	0x43, 0x3c, 0x32, 0x30, 0x34, 0x38, 0x3e, 0x3e, 0x3e, 0x3e, 0x5d, 0x00
	.type		__unnamed_2,@object
	.size		__unnamed_2,(.L_2 - __unnamed_2)
__unnamed_2:
        /* <DEDUP_REMOVED lines=42> */
        /*04fe*/ 	.byte	0x3e, 0x5d, 0x00
.L_2:


//--------------------- .nv.shared._ZN7cutlass13device_kernelINS_4gemm6kernel13GemmUniversalIN4cute5tupleIJiiiiEEENS1_10collective13CollectiveMmaINS1_35MainloopSm100TmaUmmaWarpSpecializedILi8ELi2ELi4ENS5_IJNS4_1CILi1EEESB_SB_EEEEENS5_IJNSA_ILi128EEENSA_ILi64EEENSA_ILi32EEEEEEfNS5_IJlSB_lEEEfSI_NS4_8TiledMMAINS4_8MMA_AtomIJNS4_17SM100_MMA_TF32_SSINS_10tfloat32_tESM_fLi128ELi64ELNS4_4UMMA5MajorE0ELSO_0ELNSN_7ScaleInE0ELSP_0EEEEEENS4_6LayoutISC_NS5_IJNSA_ILi0EEEST_ST_EEEEENS5_IJNS4_10UnderscoreESW_SW_EEEEENS4_13SM90_TMA_LOADENS4_14ComposedLayoutINS4_7SwizzleILi3ELi4ELi3EEENS4_18smem_ptr_flag_bitsILi32EEENSS_INS5_IJNSA_ILi8EEESG_EEENS5_IJSG_SB_EEEEEEEvNS4_8identityESZ_S19_vS1A_EENS_8epilogue10collective18CollectiveEpilogueINS1C_23Sm100TmaWarpSpecializedILi4ELi2ELi16ELb1ELb0EEEJSH_NS5_IJNSS_ISE_SB_EENSS_INSA_ILi16EEESB_EEEEEfSI_fSI_NS1C_6fusion15FusionCallbacksIS1G_NS1L_17LinearCombinationIffffLNS_15FloatRoundStyleE2EEESH_S1K_JEEENS4_5SM1004TMEM4LOAD26SM100_TMEM_LOAD_32dp32b16xESZ_NS10_INS11_ILi2ELi4ELi3EEES14_NSS_INS5_IJS15_S1I_EEENS5_IJS1I_SB_EEEEEEENS4_39AutoVectorizingCopyWithAssumedAlignmentILi128EEENS4_14SM90_TMA_STOREES1Z_S21_S21_EEEvvEEEEvNT_6ParamsE --------------------------
	.section	.nv.shared._ZN7cutlass13device_kernelINS_4gemm6kernel13GemmUniversalIN4cute5tupleIJiiiiEEENS1_10collective13CollectiveMmaINS1_35MainloopSm100TmaUmmaWarpSpecializedILi8ELi2ELi4ENS5_IJNS4_1CILi1EEESB_SB_EEEEENS5_IJNSA_ILi128EEENSA_ILi64EEENSA_ILi32EEEEEEfNS5_IJlSB_lEEEfSI_NS4_8TiledMMAINS4_8MMA_AtomIJNS4_17SM100_MMA_TF32_SSINS_10tfloat32_tESM_fLi128ELi64ELNS4_4UMMA5MajorE0ELSO_0ELNSN_7ScaleInE0ELSP_0EEEEEENS4_6LayoutISC_NS5_IJNSA_ILi0EEEST_ST_EEEEENS5_IJNS4_10UnderscoreESW_SW_EEEEENS4_13SM90_TMA_LOADENS4_14ComposedLayoutINS4_7SwizzleILi3ELi4ELi3EEENS4_18smem_ptr_flag_bitsILi32EEENSS_INS5_IJNSA_ILi8EEESG_EEENS5_IJSG_SB_EEEEEEEvNS4_8identityESZ_S19_vS1A_EENS_8epilogue10collective18CollectiveEpilogueINS1C_23Sm100TmaWarpSpecializedILi4ELi2ELi16ELb1ELb0EEEJSH_NS5_IJNSS_ISE_SB_EENSS_INSA_ILi16EEESB_EEEEEfSI_fSI_NS1C_6fusion15FusionCallbacksIS1G_NS1L_17LinearCombinationIffffLNS_15FloatRoundStyleE2EEESH_S1K_JEEENS4_5SM1004TMEM4LOAD26SM100_TMEM_LOAD_32dp32b16xESZ_NS10_INS11_ILi2ELi4ELi3EEES14_NSS_INS5_IJS15_S1I_EEENS5_IJS1I_SB_EEEEEEENS4_39AutoVectorizingCopyWithAssumedAlignmentILi128EEENS4_14SM90_TMA_STOREES1Z_S21_S21_EEEvvEEEEvNT_6ParamsE,"aw",@nobits
	.sectionflags	@""
	.align	16
	.zero		1024


//--------------------- .nv.shared.reserved.0     --------------------------
	.section	.nv.shared.reserved.0,"aw",@nobits
	.weak		__nv_reservedSMEM_offset_0_alias
	.size		__nv_reservedSMEM_offset_0_alias, 0, 64
	.other		__nv_reservedSMEM_offset_0_alias,@"STO_CUDA_RESERVED_SHARED STV_DEFAULT"
__nv_reservedSMEM_offset_0_alias:
	.zero		0
.nv.shared.reserved.0:
	.zero		64
	.weak		__nv_reservedSMEM_tcgen05_partition
	.type		__nv_reservedSMEM_tcgen05_partition,@object
	.size		__nv_reservedSMEM_tcgen05_partition,(.L_0 - __nv_reservedSMEM_tcgen05_partition)
__nv_reservedSMEM_tcgen05_partition:
	.zero		32
.L_0:


//--------------------- .nv.global                --------------------------
	.section	.nv.global,"aw",@nobits
.nv.global:
	.type		_ZN40_INTERNAL_dd908699_4_k_cu_088a0b9f_214054cute1_E,@object
	.size		_ZN40_INTERNAL_dd908699_4_k_cu_088a0b9f_214054cute1_E,(_ZN40_INTERNAL_dd908699_4_k_cu_088a0b9f_214054cuda3std3__45__cpo6cbeginE - _ZN40_INTERNAL_dd908699_4_k_cu_088a0b9f_214054cute1_E)
_ZN40_INTERNAL_dd908699_4_k_cu_088a0b9f_214054cute1_E:
	.zero		1
	.type		_ZN40_INTERNAL_dd908699_4_k_cu_088a0b9f_214054cuda3std3__45__cpo6cbeginE,@object
	.size		_ZN40_INTERNAL_dd908699_4_k_cu_088a0b9f_214054cuda3std3__45__cpo6cbeginE,(_ZN40_INTERNAL_dd908699_4_k_cu_088a0b9f_214054cuda3std3__48in_placeE - _ZN40_INTERNAL_dd908699_4_k_cu_088a0b9f_214054cuda3std3__45__cpo6cbeginE)
_ZN40_INTERNAL_dd908699_4_k_cu_088a0b9f_214054cuda3std3__45__cpo6cbeginE:
	.zero		1
	.type		_ZN40_INTERNAL_dd908699_4_k_cu_088a0b9f_214054cuda3std3__48in_placeE,@object
	.size		_ZN40_INTERNAL_dd908699_4_k_cu_088a0b9f_214054cuda3std3__48in_placeE,(_ZN40_INTERNAL_dd908699_4_k_cu_088a0b9f_214054cuda3std6ranges3__45__cpo9iter_moveE - _ZN40_INTERNAL_dd908699_4_k_cu_088a0b9f_214054cuda3std3__48in_placeE)
_ZN40_INTERNAL_dd908699_4_k_cu_088a0b9f_214054cuda3std3__48in_placeE:
	.zero		1
	.type		_ZN40_INTERNAL_dd908699_4_k_cu_088a0b9f_214054cuda3std6ranges3__45__cpo9iter_moveE,@object
	.size		_ZN40_INTERNAL_dd908699_4_k_cu_088a0b9f_214054cuda3std6ranges3__45__cpo9iter_moveE,(_ZN40_INTERNAL_dd908699_4_k_cu_088a0b9f_214054cuda3std3__45__cpo5beginE - _ZN40_INTERNAL_dd908699_4_k_cu_088a0b9f_214054cuda3std6ranges3__45__cpo9iter_moveE)
_ZN40_INTERNAL_dd908699_4_k_cu_088a0b9f_214054cuda3std6ranges3__45__cpo9iter_moveE:
	.zero		1
	.type		_ZN40_INTERNAL_dd908699_4_k_cu_088a0b9f_214054cuda3std3__45__cpo5beginE,@object
	.size		_ZN40_INTERNAL_dd908699_4_k_cu_088a0b9f_214054cuda3std3__45__cpo5beginE,(_ZN40_INTERNAL_dd908699_4_k_cu_088a0b9f_214054cuda3std3__442_GLOBAL__N__dd908699_4_k_cu_088a0b9f_214056ignoreE - _ZN40_INTERNAL_dd908699_4_k_cu_088a0b9f_214054cuda3std3__45__cpo5beginE)
_ZN40_INTERNAL_dd908699_4_k_cu_088a0b9f_214054cuda3std3__45__cpo5beginE:
	.zero		1
	.type		_ZN40_INTERNAL_dd908699_4_k_cu_088a0b9f_214054cuda3std3__442_GLOBAL__N__dd908699_4_k_cu_088a0b9f_214056ignoreE,@object
	.size		_ZN40_INTERNAL_dd908699_4_k_cu_088a0b9f_214054cuda3std3__442_GLOBAL__N__dd908699_4_k_cu_088a0b9f_214056ignoreE,(_ZN40_INTERNAL_dd908699_4_k_cu_088a0b9f_214054cute7productE - _ZN40_INTERNAL_dd908699_4_k_cu_088a0b9f_214054cuda3std3__442_GLOBAL__N__dd908699_4_k_cu_088a0b9f_214056ignoreE)
_ZN40_INTERNAL_dd908699_4_k_cu_088a0b9f_214054cuda3std3__442_GLOBAL__N__dd908699_4_k_cu_088a0b9f_214056ignoreE:
	.zero		1
	.type		_ZN40_INTERNAL_dd908699_4_k_cu_088a0b9f_214054cute7productE,@object
	.size		_ZN40_INTERNAL_dd908699_4_k_cu_088a0b9f_214054cute7productE,(_ZN40_INTERNAL_dd908699_4_k_cu_088a0b9f_214054cuda3std3__45__cpo3endE - _ZN40_INTERNAL_dd908699_4_k_cu_088a0b9f_214054cute7productE)
_ZN40_INTERNAL_dd908699_4_k_cu_088a0b9f_214054cute7productE:
	.zero		1
	.type		_ZN40_INTERNAL_dd908699_4_k_cu_088a0b9f_214054cuda3std3__45__cpo3endE,@object
	.size		_ZN40_INTERNAL_dd908699_4_k_cu_088a0b9f_214054cuda3std3__45__cpo3endE,(_ZN40_INTERNAL_dd908699_4_k_cu_088a0b9f_214054cuda3std3__419piecewise_constructE - _ZN40_INTERNAL_dd908699_4_k_cu_088a0b9f_214054cuda3std3__45__cpo3endE)
_ZN40_INTERNAL_dd908699_4_k_cu_088a0b9f_214054cuda3std3__45__cpo3endE:
	.zero		1
	.type		_ZN40_INTERNAL_dd908699_4_k_cu_088a0b9f_214054cuda3std3__419piecewise_constructE,@object
	.size		_ZN40_INTERNAL_dd908699_4_k_cu_088a0b9f_214054cuda3std3__419piecewise_constructE,(_ZN40_INTERNAL_dd908699_4_k_cu_088a0b9f_214054cuda3std3__45__cpo4cendE - _ZN40_INTERNAL_dd908699_4_k_cu_088a0b9f_214054cuda3std3__419piecewise_constructE)
_ZN40_INTERNAL_dd908699_4_k_cu_088a0b9f_214054cuda3std3__419piecewise_constructE:
	.zero		1
	.type		_ZN40_INTERNAL_dd908699_4_k_cu_088a0b9f_214054cuda3std3__45__cpo4cendE,@object
	.size		_ZN40_INTERNAL_dd908699_4_k_cu_088a0b9f_214054cuda3std3__45__cpo4cendE,(_ZN40_INTERNAL_dd908699_4_k_cu_088a0b9f_214054cuda3std6ranges3__45__cpo4swapE - _ZN40_INTERNAL_dd908699_4_k_cu_088a0b9f_214054cuda3std3__45__cpo4cendE)
_ZN40_INTERNAL_dd908699_4_k_cu_088a0b9f_214054cuda3std3__45__cpo4cendE:
	.zero		1
	.type		_ZN40_INTERNAL_dd908699_4_k_cu_088a0b9f_214054cuda3std6ranges3__45__cpo4swapE,@object
	.size		_ZN40_INTERNAL_dd908699_4_k_cu_088a0b9f_214054cuda3std6ranges3__45__cpo4swapE,(.L_10 - _ZN40_INTERNAL_dd908699_4_k_cu_088a0b9f_214054cuda3std6ranges3__45__cpo4swapE)
_ZN40_INTERNAL_dd908699_4_k_cu_088a0b9f_214054cuda3std6ranges3__45__cpo4swapE:
	.zero		1
.L_10:


//--------------------- .nv.constant0._ZN7cutlass13device_kernelINS_4gemm6kernel13GemmUniversalIN4cute5tupleIJiiiiEEENS1_10collective13CollectiveMmaINS1_35MainloopSm100TmaUmmaWarpSpecializedILi8ELi2ELi4ENS5_IJNS4_1CILi1EEESB_SB_EEEEENS5_IJNSA_ILi128EEENSA_ILi64EEENSA_ILi32EEEEEEfNS5_IJlSB_lEEEfSI_NS4_8TiledMMAINS4_8MMA_AtomIJNS4_17SM100_MMA_TF32_SSINS_10tfloat32_tESM_fLi128ELi64ELNS4_4UMMA5MajorE0ELSO_0ELNSN_7ScaleInE0ELSP_0EEEEEENS4_6LayoutISC_NS5_IJNSA_ILi0EEEST_ST_EEEEENS5_IJNS4_10UnderscoreESW_SW_EEEEENS4_13SM90_TMA_LOADENS4_14ComposedLayoutINS4_7SwizzleILi3ELi4ELi3EEENS4_18smem_ptr_flag_bitsILi32EEENSS_INS5_IJNSA_ILi8EEESG_EEENS5_IJSG_SB_EEEEEEEvNS4_8identityESZ_S19_vS1A_EENS_8epilogue10collective18CollectiveEpilogueINS1C_23Sm100TmaWarpSpecializedILi4ELi2ELi16ELb1ELb0EEEJSH_NS5_IJNSS_ISE_SB_EENSS_INSA_ILi16EEESB_EEEEEfSI_fSI_NS1C_6fusion15FusionCallbacksIS1G_NS1L_17LinearCombinationIffffLNS_15FloatRoundStyleE2EEESH_S1K_JEEENS4_5SM1004TMEM4LOAD26SM100_TMEM_LOAD_32dp32b16xESZ_NS10_INS11_ILi2ELi4ELi3EEES14_NSS_INS5_IJS15_S1I_EEENS5_IJS1I_SB_EEEEEEENS4_39AutoVectorizingCopyWithAssumedAlignmentILi128EEENS4_14SM90_TMA_STOREES1Z_S21_S21_EEEvvEEEEvNT_6ParamsE --------------------------
	.section	.nv.constant0._ZN7cutlass13device_kernelINS_4gemm6kernel13GemmUniversalIN4cute5tupleIJiiiiEEENS1_10collective13CollectiveMmaINS1_35MainloopSm100TmaUmmaWarpSpecializedILi8ELi2ELi4ENS5_IJNS4_1CILi1EEESB_SB_EEEEENS5_IJNSA_ILi128EEENSA_ILi64EEENSA_ILi32EEEEEEfNS5_IJlSB_lEEEfSI_NS4_8TiledMMAINS4_8MMA_AtomIJNS4_17SM100_MMA_TF32_SSINS_10tfloat32_tESM_fLi128ELi64ELNS4_4UMMA5MajorE0ELSO_0ELNSN_7ScaleInE0ELSP_0EEEEEENS4_6LayoutISC_NS5_IJNSA_ILi0EEEST_ST_EEEEENS5_IJNS4_10UnderscoreESW_SW_EEEEENS4_13SM90_TMA_LOADENS4_14ComposedLayoutINS4_7SwizzleILi3ELi4ELi3EEENS4_18smem_ptr_flag_bitsILi32EEENSS_INS5_IJNSA_ILi8EEESG_EEENS5_IJSG_SB_EEEEEEEvNS4_8identityESZ_S19_vS1A_EENS_8epilogue10collective18CollectiveEpilogueINS1C_23Sm100TmaWarpSpecializedILi4ELi2ELi16ELb1ELb0EEEJSH_NS5_IJNSS_ISE_SB_EENSS_INSA_ILi16EEESB_EEEEEfSI_fSI_NS1C_6fusion15FusionCallbacksIS1G_NS1L_17LinearCombinationIffffLNS_15FloatRoundStyleE2EEESH_S1K_JEEENS4_5SM1004TMEM4LOAD26SM100_TMEM_LOAD_32dp32b16xESZ_NS10_INS11_ILi2ELi4ELi3EEES14_NSS_INS5_IJS15_S1I_EEENS5_IJS1I_SB_EEEEEEENS4_39AutoVectorizingCopyWithAssumedAlignmentILi128EEENS4_14SM90_TMA_STOREES1Z_S21_S21_EEEvvEEEEvNT_6ParamsE,"a",@progbits
	.sectionflags	@""
	.align	4
.nv.constant0._ZN7cutlass13device_kernelINS_4gemm6kernel13GemmUniversalIN4cute5tupleIJiiiiEEENS1_10collective13CollectiveMmaINS1_35MainloopSm100TmaUmmaWarpSpecializedILi8ELi2ELi4ENS5_IJNS4_1CILi1EEESB_SB_EEEEENS5_IJNSA_ILi128EEENSA_ILi64EEENSA_ILi32EEEEEEfNS5_IJlSB_lEEEfSI_NS4_8TiledMMAINS4_8MMA_AtomIJNS4_17SM100_MMA_TF32_SSINS_10tfloat32_tESM_fLi128ELi64ELNS4_4UMMA5MajorE0ELSO_0ELNSN_7ScaleInE0ELSP_0EEEEEENS4_6LayoutISC_NS5_IJNSA_ILi0EEEST_ST_EEEEENS5_IJNS4_10UnderscoreESW_SW_EEEEENS4_13SM90_TMA_LOADENS4_14ComposedLayoutINS4_7SwizzleILi3ELi4ELi3EEENS4_18smem_ptr_flag_bitsILi32EEENSS_INS5_IJNSA_ILi8EEESG_EEENS5_IJSG_SB_EEEEEEEvNS4_8identityESZ_S19_vS1A_EENS_8epilogue10collective18CollectiveEpilogueINS1C_23Sm100TmaWarpSpecializedILi4ELi2ELi16ELb1ELb0EEEJSH_NS5_IJNSS_ISE_SB_EENSS_INSA_ILi16EEESB_EEEEEfSI_fSI_NS1C_6fusion15FusionCallbacksIS1G_NS1L_17LinearCombinationIffffLNS_15FloatRoundStyleE2EEESH_S1K_JEEENS4_5SM1004TMEM4LOAD26SM100_TMEM_LOAD_32dp32b16xESZ_NS10_INS11_ILi2ELi4ELi3EEES14_NSS_INS5_IJS15_S1I_EEENS5_IJS1I_SB_EEEEEEENS4_39AutoVectorizingCopyWithAssumedAlignmentILi128EEENS4_14SM90_TMA_STOREES1Z_S21_S21_EEEvvEEEEvNT_6ParamsE:
	.zero		2944


//--------------------- SYMBOLS --------------------------

	.type		.nv.reservedSmem.offset0,@object
	.size		.nv.reservedSmem.offset0,0x4
	.type		.nv.reservedSmem.cap,@object
	.size		.nv.reservedSmem.cap,0x4
	.type		__assertfail,@function
